// auto-generated by cutlass_sweep.gemm — config: {"arch": "sm_90", "cluster_m": 2, "cluster_n": 2, "dtype": "int8", "stages": 0, "tile_k": 64, "tile_m": 64, "tile_n": 256}
#include "cutlass/cutlass.h"
#include "cutlass/gemm/collective/collective_builder.hpp"
#include "cutlass/gemm/device/gemm_universal_adapter.h"
#include "cutlass/gemm/kernel/gemm_universal.hpp"
#include "cutlass/epilogue/collective/collective_builder.hpp"

using ElemA = int8_t;
using ElemB = int8_t;
using ElemCD = int8_t;
using Acc  = int32_t;
using TileShape    = cute::Shape<cute::_64, cute::_256, cute::_64>;
using ClusterShape = cute::Shape<cute::_2, cute::_2, cute::_1>;

using CollectiveEpilogue = typename cutlass::epilogue::collective::CollectiveBuilder<
    cutlass::arch::Sm90, cutlass::arch::OpClassTensorOp,
    TileShape, ClusterShape,
    cutlass::epilogue::collective::EpilogueTileAuto,
    Acc, Acc,
    ElemCD, cutlass::layout::RowMajor, 128 / cutlass::sizeof_bits<ElemCD>::value,
    ElemCD, cutlass::layout::RowMajor, 128 / cutlass::sizeof_bits<ElemCD>::value,
    cutlass::epilogue::collective::EpilogueScheduleAuto
  >::CollectiveOp;

using CollectiveMainloop = typename cutlass::gemm::collective::CollectiveBuilder<
    cutlass::arch::Sm90, cutlass::arch::OpClassTensorOp,
    ElemA, cutlass::layout::RowMajor, 128 / cutlass::sizeof_bits<ElemA>::value,
    ElemB, cutlass::layout::ColumnMajor, 128 / cutlass::sizeof_bits<ElemB>::value,
    Acc,
    TileShape, ClusterShape,
    cutlass::gemm::collective::StageCountAutoCarveout<static_cast<int>(sizeof(typename CollectiveEpilogue::SharedStorage))>,
    cutlass::gemm::collective::KernelScheduleAuto
  >::CollectiveOp;

using GemmKernel = cutlass::gemm::kernel::GemmUniversal<
    cute::Shape<int,int,int,int>,
    CollectiveMainloop,
    CollectiveEpilogue
>;
using Gemm = cutlass::gemm::device::GemmUniversalAdapter<GemmKernel>;

// Force the device kernel symbol into the cubin without needing a host main.
auto* _anchor = &cutlass::device_kernel<GemmKernel>;


// ===== COMPILED SASS (sm_90a) =====

	.target	sm_90a

	.elftype	@"ET_EXEC"


//--------------------- .note.nv.tkinfo           --------------------------
	.section	.note.nv.tkinfo,"",@"SHT_NOTE"
	.sectionflags	@"SHF_NOTE_NV_TKINFO"
	.tkinfo
        /*0018*/ 	.word	0x00000002
        /*0030*/ 	.string	""
        /*0030*/ 	.string	"ptxas"
        /*0030*/ 	.string	"Cuda compilation tools, release 13.0, V13.0.88"
        /*0030*/ 	.string	"Build cuda_13.0.r13.0/compiler.36424714_0"
        /*0030*/ 	.string	"-arch sm_90a -m 64 "



//--------------------- .note.nv.cuinfo           --------------------------
	.section	.note.nv.cuinfo,"",@"SHT_NOTE"
	.sectionflags	@"SHF_NOTE_NV_CUINFO"
        /*0018*/ 	.short	0x0002
        /*001a*/ 	.short	0x005a
        /*001c*/ 	.short	0x0082
	.zero		2


//--------------------- .nv.info                  --------------------------
	.section	.nv.info,"",@"SHT_CUDA_INFO"
	.align	4


	//----- nvinfo : EIATTR_REGCOUNT
	.align		4
        /*0000*/ 	.byte	0x04, 0x2f
        /*0002*/ 	.short	(.L_15 - .L_14)
	.align		4
.L_14:
        /*0004*/ 	.word	index@(_ZN7cutlass13device_kernelINS_4gemm6kernel13GemmUniversalIN4cute5tupleIJiiiiEEENS1_10collective13CollectiveMmaINS1_34MainloopSm90TmaGmmaWarpSpecializedILi11ENS5_IJNS4_1CILi2EEESB_NSA_ILi1EEEEEENS1_32KernelTmaWarpSpecializedPingpongEEENS5_IJNSA_ILi64EEENSA_ILi256EEESG_EEEaNS5_IJlSC_lEEEaSJ_NS4_8TiledMMAINS4_8MMA_AtomIJNS4_4SM904GMMA27MMA_64x256x32_S32S8S8_SS_TNEEEENS4_6LayoutINS5_IJSC_SC_SC_EEENS5_IJNSA_ILi0EEESS_SS_EEEEENS5_IJNS4_10UnderscoreESV_SV_EEEEENS4_23SM90_TMA_LOAD_MULTICASTENS4_14ComposedLayoutINS4_7SwizzleILi2ELi4ELi3EEENS4_18smem_ptr_flag_bitsILi8EEENSQ_INS5_IJNSA_ILi8EEESG_EEENS5_IJSG_SC_EEEEEEEvNS4_8identityESY_S18_vS19_EENS_8epilogue10collective6detail29Sm90TmaWarpSpecializedAdapterINS1C_15DefaultEpilogueIaSJ_SJ_NS1B_6thread17LinearCombinationIaLi1EiiLNS1G_9ScaleType4KindE0ELNS_15FloatRoundStyleE2EaEENS1_15EpilogueDefaultEEEEEvvEEEEvNT_6ParamsE)
        /*0008*/ 	.word	0x000000a8


	//----- nvinfo : EIATTR_FRAME_SIZE
	.align		4
.L_15:
        /*000c*/ 	.byte	0x04, 0x11
        /*000e*/ 	.short	(.L_17 - .L_16)
	.align		4
.L_16:
        /*0010*/ 	.word	index@(_ZN7cutlass13device_kernelINS_4gemm6kernel13GemmUniversalIN4cute5tupleIJiiiiEEENS1_10collective13CollectiveMmaINS1_34MainloopSm90TmaGmmaWarpSpecializedILi11ENS5_IJNS4_1CILi2EEESB_NSA_ILi1EEEEEENS1_32KernelTmaWarpSpecializedPingpongEEENS5_IJNSA_ILi64EEENSA_ILi256EEESG_EEEaNS5_IJlSC_lEEEaSJ_NS4_8TiledMMAINS4_8MMA_AtomIJNS4_4SM904GMMA27MMA_64x256x32_S32S8S8_SS_TNEEEENS4_6LayoutINS5_IJSC_SC_SC_EEENS5_IJNSA_ILi0EEESS_SS_EEEEENS5_IJNS4_10UnderscoreESV_SV_EEEEENS4_23SM90_TMA_LOAD_MULTICASTENS4_14ComposedLayoutINS4_7SwizzleILi2ELi4ELi3EEENS4_18smem_ptr_flag_bitsILi8EEENSQ_INS5_IJNSA_ILi8EEESG_EEENS5_IJSG_SC_EEEEEEEvNS4_8identityESY_S18_vS19_EENS_8epilogue10collective6detail29Sm90TmaWarpSpecializedAdapterINS1C_15DefaultEpilogueIaSJ_SJ_NS1B_6thread17LinearCombinationIaLi1EiiLNS1G_9ScaleType4KindE0ELNS_15FloatRoundStyleE2EaEENS1_15EpilogueDefaultEEEEEvvEEEEvNT_6ParamsE)
        /*0014*/ 	.word	0x00000008


	//----- nvinfo : EIATTR_MIN_STACK_SIZE
	.align		4
.L_17:
        /*0018*/ 	.byte	0x04, 0x12
        /*001a*/ 	.short	(.L_19 - .L_18)
	.align		4
.L_18:
        /*001c*/ 	.word	index@(_ZN7cutlass13device_kernelINS_4gemm6kernel13GemmUniversalIN4cute5tupleIJiiiiEEENS1_10collective13CollectiveMmaINS1_34MainloopSm90TmaGmmaWarpSpecializedILi11ENS5_IJNS4_1CILi2EEESB_NSA_ILi1EEEEEENS1_32KernelTmaWarpSpecializedPingpongEEENS5_IJNSA_ILi64EEENSA_ILi256EEESG_EEEaNS5_IJlSC_lEEEaSJ_NS4_8TiledMMAINS4_8MMA_AtomIJNS4_4SM904GMMA27MMA_64x256x32_S32S8S8_SS_TNEEEENS4_6LayoutINS5_IJSC_SC_SC_EEENS5_IJNSA_ILi0EEESS_SS_EEEEENS5_IJNS4_10UnderscoreESV_SV_EEEEENS4_23SM90_TMA_LOAD_MULTICASTENS4_14ComposedLayoutINS4_7SwizzleILi2ELi4ELi3EEENS4_18smem_ptr_flag_bitsILi8EEENSQ_INS5_IJNSA_ILi8EEESG_EEENS5_IJSG_SC_EEEEEEEvNS4_8identityESY_S18_vS19_EENS_8epilogue10collective6detail29Sm90TmaWarpSpecializedAdapterINS1C_15DefaultEpilogueIaSJ_SJ_NS1B_6thread17LinearCombinationIaLi1EiiLNS1G_9ScaleType4KindE0ELNS_15FloatRoundStyleE2EaEENS1_15EpilogueDefaultEEEEEvvEEEEvNT_6ParamsE)
        /*0020*/ 	.word	0x00000008
.L_19:


//--------------------- .nv.compat                --------------------------
	.section	.nv.compat,"",@"SHT_CUDA_COMPAT_INFO"
	.align	4
        /*0000*/ 	.byte	0x02, 0x09, 0x01, 0x00, 0x02, 0x02, 0x04, 0x00, 0x02, 0x05, 0x05, 0x00, 0x03, 0x07, 0x01, 0x01
        /*0010*/ 	.byte	0x02, 0x03, 0x01, 0x00, 0x02, 0x06, 0x01, 0x00, 0x04, 0x0b, 0x08, 0x00, 0x00, 0x00, 0x00, 0x00
        /*0020*/ 	.byte	0x00, 0x00, 0x00, 0x00


//--------------------- .nv.info._ZN7cutlass13device_kernelINS_4gemm6kernel13GemmUniversalIN4cute5tupleIJiiiiEEENS1_10collective13CollectiveMmaINS1_34MainloopSm90TmaGmmaWarpSpecializedILi11ENS5_IJNS4_1CILi2EEESB_NSA_ILi1EEEEEENS1_32KernelTmaWarpSpecializedPingpongEEENS5_IJNSA_ILi64EEENSA_ILi256EEESG_EEEaNS5_IJlSC_lEEEaSJ_NS4_8TiledMMAINS4_8MMA_AtomIJNS4_4SM904GMMA27MMA_64x256x32_S32S8S8_SS_TNEEEENS4_6LayoutINS5_IJSC_SC_SC_EEENS5_IJNSA_ILi0EEESS_SS_EEEEENS5_IJNS4_10UnderscoreESV_SV_EEEEENS4_23SM90_TMA_LOAD_MULTICASTENS4_14ComposedLayoutINS4_7SwizzleILi2ELi4ELi3EEENS4_18smem_ptr_flag_bitsILi8EEENSQ_INS5_IJNSA_ILi8EEESG_EEENS5_IJSG_SC_EEEEEEEvNS4_8identityESY_S18_vS19_EENS_8epilogue10collective6detail29Sm90TmaWarpSpecializedAdapterINS1C_15DefaultEpilogueIaSJ_SJ_NS1B_6thread17LinearCombinationIaLi1EiiLNS1G_9ScaleType4KindE0ELNS_15FloatRoundStyleE2EaEENS1_15EpilogueDefaultEEEEEvvEEEEvNT_6ParamsE --------------------------
	.section	.nv.info._ZN7cutlass13device_kernelINS_4gemm6kernel13GemmUniversalIN4cute5tupleIJiiiiEEENS1_10collective13CollectiveMmaINS1_34MainloopSm90TmaGmmaWarpSpecializedILi11ENS5_IJNS4_1CILi2EEESB_NSA_ILi1EEEEEENS1_32KernelTmaWarpSpecializedPingpongEEENS5_IJNSA_ILi64EEENSA_ILi256EEESG_EEEaNS5_IJlSC_lEEEaSJ_NS4_8TiledMMAINS4_8MMA_AtomIJNS4_4SM904GMMA27MMA_64x256x32_S32S8S8_SS_TNEEEENS4_6LayoutINS5_IJSC_SC_SC_EEENS5_IJNSA_ILi0EEESS_SS_EEEEENS5_IJNS4_10UnderscoreESV_SV_EEEEENS4_23SM90_TMA_LOAD_MULTICASTENS4_14ComposedLayoutINS4_7SwizzleILi2ELi4ELi3EEENS4_18smem_ptr_flag_bitsILi8EEENSQ_INS5_IJNSA_ILi8EEESG_EEENS5_IJSG_SC_EEEEEEEvNS4_8identityESY_S18_vS19_EENS_8epilogue10collective6detail29Sm90TmaWarpSpecializedAdapterINS1C_15DefaultEpilogueIaSJ_SJ_NS1B_6thread17LinearCombinationIaLi1EiiLNS1G_9ScaleType4KindE0ELNS_15FloatRoundStyleE2EaEENS1_15EpilogueDefaultEEEEEvvEEEEvNT_6ParamsE,"",@"SHT_CUDA_INFO"
	.sectionflags	@""
	.align	4


	//----- nvinfo : EIATTR_CUDA_API_VERSION
	.align		4
        /*0000*/ 	.byte	0x04, 0x37
        /*0002*/ 	.short	(.L_21 - .L_20)
.L_20:
        /*0004*/ 	.word	0x00000082


	//----- nvinfo : EIATTR_KPARAM_INFO
	.align		4
.L_21:
        /*0008*/ 	.byte	0x04, 0x17
        /*000a*/ 	.short	(.L_23 - .L_22)
.L_22:
        /*000c*/ 	.word	0x00000000
        /*0010*/ 	.short	0x0000
        /*0012*/ 	.short	0x0070
        /*0014*/ 	.byte	0x00, 0xf0, 0x01, 0x10


	//----- nvinfo : EIATTR_SPARSE_MMA_MASK
	.align		4
.L_23:
        /*0018*/ 	.byte	0x03, 0x50
        /*001a*/ 	.short	0x0000


	//----- nvinfo : EIATTR_MAXREG_COUNT
	.align		4
        /*001c*/ 	.byte	0x03, 0x1b
        /*001e*/ 	.short	0x00a8


	//----- nvinfo : EIATTR_NUM_BARRIERS
	.align		4
        /*0020*/ 	.byte	0x02, 0x4c
        /*0022*/ 	.byte	0x01
	.zero		1


	//----- nvinfo : EIATTR_EXTERNS
	.align		4
        /*0024*/ 	.byte	0x04, 0x0f
        /*0026*/ 	.short	(.L_25 - .L_24)


	//   ....[0]....
	.align		4
.L_24:
        /*0028*/ 	.word	index@(__assertfail)


	//----- nvinfo : EIATTR_ANNOTATIONS
	.align		4
.L_25:
        /*002c*/ 	.byte	0x04, 0x55
        /*002e*/ 	.short	(.L_27 - .L_26)


	//   ....[0]....
.L_26:
        /*0030*/ 	.word	0x00000001
        /*0034*/ 	.byte	0xc0, 0x0e, 0x00, 0x00, 0x01, 0x00, 0x00, 0x00, 0xb0, 0x84, 0x00, 0x00, 0x01, 0x00, 0x00, 0x00
        /*0044*/ 	.byte	0x20, 0x92, 0x00, 0x00


	//----- nvinfo : EIATTR_MERCURY_ISA_VERSION
	.align		4
.L_27:
        /*0048*/ 	.byte	0x03, 0x5f
        /*004a*/ 	.short	0x0101


	//----- nvinfo : EIATTR_INT_WARP_WIDE_INSTR_OFFSETS
	.align		4
        /*004c*/ 	.byte	0x04, 0x31
        /*004e*/ 	.short	(.L_29 - .L_28)


	//   ....[0]....
.L_28:
        /*0050*/ 	.word	0x00000620


	//   ....[1]....
        /*0054*/ 	.word	0x000006a0


	//   ....[2]....
        /*0058*/ 	.word	0x000007a0


	//   ....[3]....
        /*005c*/ 	.word	0x000007b0


	//   ....[4]....
        /*0060*/ 	.word	0x000007d0


	//   ....[5]....
        /*0064*/ 	.word	0x00000870


	//   ....[6]....
        /*0068*/ 	.word	0x00000880


	//   ....[7]....
        /*006c*/ 	.word	0x000008d0


	//   ....[8]....
        /*0070*/ 	.word	0x00001f30


	//----- nvinfo : EIATTR_COOP_GROUP_MASK_REGIDS
	.align		4
.L_29:
        /*0074*/ 	.byte	0x04, 0x29
        /*0076*/ 	.short	(.L_31 - .L_30)


	//   ....[0]....
.L_30:
        /*0078*/ 	.word	0xffffffff


	//   ....[1]....
        /*007c*/ 	.word	0xffffffff


	//   ....[2]....
        /*0080*/ 	.word	0xffffffff


	//   ....[3]....
        /*0084*/ 	.word	0xffffffff


	//   ....[4]....
        /*0088*/ 	.word	0xffffffff


	//   ....[5]....
        /*008c*/ 	.word	0xffffffff


	//   ....[6]....
        /*0090*/ 	.word	0xffffffff


	//----- nvinfo : EIATTR_COOP_GROUP_INSTR_OFFSETS
	.align		4
.L_31:
        /*0094*/ 	.byte	0x04, 0x28
        /*0096*/ 	.short	(.L_33 - .L_32)


	//   ....[0]....
.L_32:
        /*0098*/ 	.word	0x00000070


	//   ....[1]....
        /*009c*/ 	.word	0x00000080


	//   ....[2]....
        /*00a0*/ 	.word	0x00000140


	//   ....[3]....
        /*00a4*/ 	.word	0x00000400


	//   ....[4]....
        /*00a8*/ 	.word	0x00000440


	//   ....[5]....
        /*00ac*/ 	.word	0x000008c0


	//   ....[6]....
        /*00b0*/ 	.word	0x00000a60


	//----- nvinfo : EIATTR_REG_RECONFIG
	.align		4
.L_33:
        /*00b4*/ 	.byte	0x01, 0x54
	.zero		2


	//----- nvinfo : EIATTR_SYSCALL_OFFSETS
	.align		4
        /*00b8*/ 	.byte	0x04, 0x46
        /*00ba*/ 	.short	(.L_35 - .L_34)


	//   ....[0]....
.L_34:
        /*00bc*/ 	.word	0x000018e0


	//----- nvinfo : EIATTR_MBARRIER_INSTR_OFFSETS
	.align		4
.L_35:
        /*00c0*/ 	.byte	0x04, 0x39
        /*00c2*/ 	.short	(.L_37 - .L_36)


	//   ....[0]....
.L_36:
        /*00c4*/ 	.word	0x00000280
        /*00c8*/ 	.word	0x000000ff
        /*00cc*/ 	.word	0x00000000
        /*00d0*/ 	.short	0x0100
        /*00d2*/ 	.byte	0x08
	.zero		1


	//   ....[1]....
        /*00d4*/ 	.word	0x00000290
        /*00d8*/ 	.word	0x000000ff
        /*00dc*/ 	.word	0x00000058
        /*00e0*/ 	.short	0x0100
        /*00e2*/ 	.byte	0x08
	.zero		1


	//   ....[2]....
        /*00e4*/ 	.word	0x000002a0
        /*00e8*/ 	.word	0x000000ff
        /*00ec*/ 	.word	0x00000008
        /*00f0*/ 	.short	0x0100
        /*00f2*/ 	.byte	0x08
	.zero		1


	//   ....[3]....
        /*00f4*/ 	.word	0x000002b0
        /*00f8*/ 	.word	0x000000ff
        /*00fc*/ 	.word	0x00000060
        /*0100*/ 	.short	0x0100
        /*0102*/ 	.byte	0x08
	.zero		1


	//   ....[4]....
        /*0104*/ 	.word	0x000002c0
        /*0108*/ 	.word	0x000000ff
        /*010c*/ 	.word	0x00000010
        /*0110*/ 	.short	0x0100
        /*0112*/ 	.byte	0x08
	.zero		1


	//   ....[5]....
        /*0114*/ 	.word	0x000002d0
        /*0118*/ 	.word	0x000000ff
        /*011c*/ 	.word	0x00000068
        /*0120*/ 	.short	0x0100
        /*0122*/ 	.byte	0x08
	.zero		1


	//   ....[6]....
        /*0124*/ 	.word	0x000002e0
        /*0128*/ 	.word	0x000000ff
        /*012c*/ 	.word	0x00000018
        /*0130*/ 	.short	0x0100
        /*0132*/ 	.byte	0x08
	.zero		1


	//   ....[7]....
        /*0134*/ 	.word	0x000002f0
        /*0138*/ 	.word	0x000000ff
        /*013c*/ 	.word	0x00000070
        /*0140*/ 	.short	0x0100
        /*0142*/ 	.byte	0x08
	.zero		1


	//   ....[8]....
        /*0144*/ 	.word	0x00000300
        /*0148*/ 	.word	0x000000ff
        /*014c*/ 	.word	0x00000020
        /*0150*/ 	.short	0x0100
        /*0152*/ 	.byte	0x08
	.zero		1


	//   ....[9]....
        /*0154*/ 	.word	0x00000310
        /*0158*/ 	.word	0x000000ff
        /*015c*/ 	.word	0x00000078
        /*0160*/ 	.short	0x0100
        /*0162*/ 	.byte	0x08
	.zero		1


	//   ....[10]....
        /*0164*/ 	.word	0x00000320
        /*0168*/ 	.word	0x000000ff
        /*016c*/ 	.word	0x00000028
        /*0170*/ 	.short	0x0100
        /*0172*/ 	.byte	0x08
	.zero		1


	//   ....[11]....
        /*0174*/ 	.word	0x00000330
        /*0178*/ 	.word	0x000000ff
        /*017c*/ 	.word	0x00000080
        /*0180*/ 	.short	0x0100
        /*0182*/ 	.byte	0x08
	.zero		1


	//   ....[12]....
        /*0184*/ 	.word	0x00000340
        /*0188*/ 	.word	0x000000ff
        /*018c*/ 	.word	0x00000030
        /*0190*/ 	.short	0x0100
        /*0192*/ 	.byte	0x08
	.zero		1


	//   ....[13]....
        /*0194*/ 	.word	0x00000350
        /*0198*/ 	.word	0x000000ff
        /*019c*/ 	.word	0x00000088
        /*01a0*/ 	.short	0x0100
        /*01a2*/ 	.byte	0x08
	.zero		1


	//   ....[14]....
        /*01a4*/ 	.word	0x00000360
        /*01a8*/ 	.word	0x000000ff
        /*01ac*/ 	.word	0x00000038
        /*01b0*/ 	.short	0x0100
        /*01b2*/ 	.byte	0x08
	.zero		1


	//   ....[15]....
        /*01b4*/ 	.word	0x00000370
        /*01b8*/ 	.word	0x000000ff
        /*01bc*/ 	.word	0x00000090
        /*01c0*/ 	.short	0x0100
        /*01c2*/ 	.byte	0x08
	.zero		1


	//   ....[16]....
        /*01c4*/ 	.word	0x00000380
        /*01c8*/ 	.word	0x000000ff
        /*01cc*/ 	.word	0x00000040
        /*01d0*/ 	.short	0x0100
        /*01d2*/ 	.byte	0x08
	.zero		1


	//   ....[17]....
        /*01d4*/ 	.word	0x00000390
        /*01d8*/ 	.word	0x000000ff
        /*01dc*/ 	.word	0x00000098
        /*01e0*/ 	.short	0x0100
        /*01e2*/ 	.byte	0x08
	.zero		1


	//   ....[18]....
        /*01e4*/ 	.word	0x000003a0
        /*01e8*/ 	.word	0x000000ff
        /*01ec*/ 	.word	0x00000048
        /*01f0*/ 	.short	0x0100
        /*01f2*/ 	.byte	0x08
	.zero		1


	//   ....[19]....
        /*01f4*/ 	.word	0x000003b0
        /*01f8*/ 	.word	0x000000ff
        /*01fc*/ 	.word	0x000000a0
        /*0200*/ 	.short	0x0100
        /*0202*/ 	.byte	0x08
	.zero		1


	//   ....[20]....
        /*0204*/ 	.word	0x000003c0
        /*0208*/ 	.word	0x000000ff
        /*020c*/ 	.word	0x00000050
        /*0210*/ 	.short	0x0100
        /*0212*/ 	.byte	0x08
	.zero		1


	//   ....[21]....
        /*0214*/ 	.word	0x000003d0
        /*0218*/ 	.word	0x000000ff
        /*021c*/ 	.word	0x000000a8
        /*0220*/ 	.short	0x0100
        /*0222*/ 	.byte	0x08
	.zero		1


	//   ....[22]....
        /*0224*/ 	.word	0x00000900
        /*0228*/ 	.word	0x000000ff
        /*022c*/ 	.word	0x000000e0
        /*0230*/ 	.short	0x0100
        /*0232*/ 	.byte	0x08
	.zero		1


	//   ....[23]....
        /*0234*/ 	.word	0x00000990
        /*0238*/ 	.word	0x000000ff
        /*023c*/ 	.word	0x000000e8
        /*0240*/ 	.short	0x0100
        /*0242*/ 	.byte	0x08
	.zero		1


	//   ....[24]....
        /*0244*/ 	.word	0x000009e0
        /*0248*/ 	.word	0x000000ff
        /*024c*/ 	.word	0x000000c0
        /*0250*/ 	.short	0x0100
        /*0252*/ 	.byte	0x09
	.zero		1


	//   ....[25]....
        /*0254*/ 	.word	0x000009f0
        /*0258*/ 	.word	0x000000ff
        /*025c*/ 	.word	0x000000c8
        /*0260*/ 	.short	0x0100
        /*0262*/ 	.byte	0x09
	.zero		1


	//   ....[26]....
        /*0264*/ 	.word	0x00000a00
        /*0268*/ 	.word	0x000000ff
        /*026c*/ 	.word	0x000000d0
        /*0270*/ 	.short	0x0100
        /*0272*/ 	.byte	0x09
	.zero		1


	//   ....[27]....
        /*0274*/ 	.word	0x00000a10
        /*0278*/ 	.word	0x000000ff
        /*027c*/ 	.word	0x000000d8
        /*0280*/ 	.short	0x0100
        /*0282*/ 	.byte	0x09
	.zero		1


	//   ....[28]....
        /*0284*/ 	.word	0x000017c0
        /*0288*/ 	.word	0x0000009f
        /*028c*/ 	.word	0x00000000
        /*0290*/ 	.short	0x010a
        /*0292*/ 	.byte	0x2a
	.zero		1


	//   ....[29]....
        /*0294*/ 	.word	0x00001970
        /*0298*/ 	.word	0x00000003
        /*029c*/ 	.word	0x00000000
        /*02a0*/ 	.short	0x010a
        /*02a2*/ 	.byte	0x3f
	.zero		1


	//   ....[30]....
        /*02a4*/ 	.word	0x000019d0
        /*02a8*/ 	.word	0x00000003
        /*02ac*/ 	.word	0x00000000
        /*02b0*/ 	.short	0x010a
        /*02b2*/ 	.byte	0x3f
	.zero		1


	//   ....[31]....
        /*02b4*/ 	.word	0x00001c30
        /*02b8*/ 	.word	0x000000ff
        /*02bc*/ 	.word	0x00000000
        /*02c0*/ 	.short	0x010a
        /*02c2*/ 	.byte	0x04
	.zero		1


	//   ....[32]....
        /*02c4*/ 	.word	0x00001c70
        /*02c8*/ 	.word	0x000000ff
        /*02cc*/ 	.word	0x00000000
        /*02d0*/ 	.short	0x010a
        /*02d2*/ 	.byte	0x04
	.zero		1


	//   ....[33]....
        /*02d4*/ 	.word	0x00001dd0
        /*02d8*/ 	.word	0x00000004
        /*02dc*/ 	.word	0x00000000
        /*02e0*/ 	.short	0x0101
        /*02e2*/ 	.byte	0x3f
	.zero		1


	//   ....[34]....
        /*02e4*/ 	.word	0x00001ed0
        /*02e8*/ 	.word	0x000000a0
        /*02ec*/ 	.word	0x00000000
        /*02f0*/ 	.short	0x0101
        /*02f2*/ 	.byte	0x2d
	.zero		1


	//   ....[35]....
        /*02f4*/ 	.word	0x00001fd0
        /*02f8*/ 	.word	0x00000000
        /*02fc*/ 	.word	0x00000000
        /*0300*/ 	.short	0x0101
        /*0302*/ 	.byte	0x3f
	.zero		1


	//   ....[36]....
        /*0304*/ 	.word	0x00002090
        /*0308*/ 	.word	0x0000009f
        /*030c*/ 	.word	0x00000010
        /*0310*/ 	.short	0x010a
        /*0312*/ 	.byte	0x2a
	.zero		1


	//   ....[37]....
        /*0314*/ 	.word	0x000084d0
        /*0318*/ 	.word	0x000000a2
        /*031c*/ 	.word	0x00000000
        /*0320*/ 	.short	0x0101
        /*0322*/ 	.byte	0x2d
	.zero		1


	//   ....[38]....
        /*0324*/ 	.word	0x00008f70
        /*0328*/ 	.word	0x0000000a
        /*032c*/ 	.word	0x00000058
        /*0330*/ 	.short	0x010a
        /*0332*/ 	.byte	0x3f
	.zero		1


	//   ....[39]....
        /*0334*/ 	.word	0x00009330
        /*0338*/ 	.word	0x00000005
        /*033c*/ 	.word	0x000000e8
        /*0340*/ 	.short	0x0101
        /*0342*/ 	.byte	0x3f
	.zero		1


	//   ....[40]....
        /*0344*/ 	.word	0x00009ab0
        /*0348*/ 	.word	0x00000009
        /*034c*/ 	.word	0x00000000
        /*0350*/ 	.short	0x010a
        /*0352*/ 	.byte	0x3f
	.zero		1


	//   ....[41]....
        /*0354*/ 	.word	0x00009b30
        /*0358*/ 	.word	0x00000008
        /*035c*/ 	.word	0x00000000
        /*0360*/ 	.short	0x010a
        /*0362*/ 	.byte	0x3f
	.zero		1


	//   ....[42]....
        /*0364*/ 	.word	0x00009bc0
        /*0368*/ 	.word	0x00000009
        /*036c*/ 	.word	0x00000000
        /*0370*/ 	.short	0x010a
        /*0372*/ 	.byte	0x3f
	.zero		1


	//   ....[43]....
        /*0374*/ 	.word	0x00009c50
        /*0378*/ 	.word	0x00000008
        /*037c*/ 	.word	0x00000000
        /*0380*/ 	.short	0x010a
        /*0382*/ 	.byte	0x3f
	.zero		1


	//   ....[44]....
        /*0384*/ 	.word	0x00009ce0
        /*0388*/ 	.word	0x00000009
        /*038c*/ 	.word	0x00000000
        /*0390*/ 	.short	0x010a
        /*0392*/ 	.byte	0x3f
	.zero		1


	//   ....[45]....
        /*0394*/ 	.word	0x00009d70
        /*0398*/ 	.word	0x00000008
        /*039c*/ 	.word	0x00000000
        /*03a0*/ 	.short	0x010a
        /*03a2*/ 	.byte	0x3f
	.zero		1


	//   ....[46]....
        /*03a4*/ 	.word	0x00009e00
        /*03a8*/ 	.word	0x00000009
        /*03ac*/ 	.word	0x00000000
        /*03b0*/ 	.short	0x010a
        /*03b2*/ 	.byte	0x3f
	.zero		1


	//   ....[47]....
        /*03b4*/ 	.word	0x00009e90
        /*03b8*/ 	.word	0x00000008
        /*03bc*/ 	.word	0x00000000
        /*03c0*/ 	.short	0x010a
        /*03c2*/ 	.byte	0x3f
	.zero		1


	//   ....[48]....
        /*03c4*/ 	.word	0x00009f20
        /*03c8*/ 	.word	0x00000009
        /*03cc*/ 	.word	0x00000000
        /*03d0*/ 	.short	0x010a
        /*03d2*/ 	.byte	0x3f
	.zero		1


	//   ....[49]....
        /*03d4*/ 	.word	0x00009fb0
        /*03d8*/ 	.word	0x00000006
        /*03dc*/ 	.word	0x00000000
        /*03e0*/ 	.short	0x010a
        /*03e2*/ 	.byte	0x3f
	.zero		1


	//   ....[50]....
        /*03e4*/ 	.word	0x0000a040
        /*03e8*/ 	.word	0x00000003
        /*03ec*/ 	.word	0x00000000
        /*03f0*/ 	.short	0x010a
        /*03f2*/ 	.byte	0x3f
	.zero		1


	//   ....[51]....
        /*03f4*/ 	.word	0x0000a0a0
        /*03f8*/ 	.word	0x000000a1
        /*03fc*/ 	.word	0x00000000
        /*0400*/ 	.short	0x010a
        /*0402*/ 	.byte	0x3f
	.zero		1


	//   ....[52]....
        /*0404*/ 	.word	0x0000a0f0
        /*0408*/ 	.word	0x00000003
        /*040c*/ 	.word	0x00000000
        /*0410*/ 	.short	0x010a
        /*0412*/ 	.byte	0x3f
	.zero		1


	//   ....[53]....
        /*0414*/ 	.word	0x0000a150
        /*0418*/ 	.word	0x00000005
        /*041c*/ 	.word	0x00000000
        /*0420*/ 	.short	0x010a
        /*0422*/ 	.byte	0x3f
	.zero		1


	//   ....[54]....
        /*0424*/ 	.word	0x0000a1a0
        /*0428*/ 	.word	0x000000a1
        /*042c*/ 	.word	0x00000010
        /*0430*/ 	.short	0x010a
        /*0432*/ 	.byte	0x3f
	.zero		1


	//   ....[55]....
        /*0434*/ 	.word	0x0000a270
        /*0438*/ 	.word	0x0000000a
        /*043c*/ 	.word	0x00000058
        /*0440*/ 	.short	0x010a
        /*0442*/ 	.byte	0x3f
	.zero		1


	//   ....[56]....
        /*0444*/ 	.word	0x0000a340
        /*0448*/ 	.word	0x00000009
        /*044c*/ 	.word	0x00000000
        /*0450*/ 	.short	0x010a
        /*0452*/ 	.byte	0x3f
	.zero		1


	//   ....[57]....
        /*0454*/ 	.word	0x0000a390
        /*0458*/ 	.word	0x00000008
        /*045c*/ 	.word	0x00000000
        /*0460*/ 	.short	0x010a
        /*0462*/ 	.byte	0x3f
	.zero		1


	//   ....[58]....
        /*0464*/ 	.word	0x0000a3e0
        /*0468*/ 	.word	0x00000009
        /*046c*/ 	.word	0x00000000
        /*0470*/ 	.short	0x010a
        /*0472*/ 	.byte	0x3f
	.zero		1


	//   ....[59]....
        /*0474*/ 	.word	0x0000a430
        /*0478*/ 	.word	0x00000008
        /*047c*/ 	.word	0x00000000
        /*0480*/ 	.short	0x010a
        /*0482*/ 	.byte	0x3f
	.zero		1


	//   ....[60]....
        /*0484*/ 	.word	0x0000a480
        /*0488*/ 	.word	0x00000009
        /*048c*/ 	.word	0x00000000
        /*0490*/ 	.short	0x010a
        /*0492*/ 	.byte	0x3f
	.zero		1


	//   ....[61]....
        /*0494*/ 	.word	0x0000a4d0
        /*0498*/ 	.word	0x00000008
        /*049c*/ 	.word	0x00000000
        /*04a0*/ 	.short	0x010a
        /*04a2*/ 	.byte	0x3f
	.zero		1


	//   ....[62]....
        /*04a4*/ 	.word	0x0000a520
        /*04a8*/ 	.word	0x00000009
        /*04ac*/ 	.word	0x00000000
        /*04b0*/ 	.short	0x010a
        /*04b2*/ 	.byte	0x3f
	.zero		1


	//   ....[63]....
        /*04b4*/ 	.word	0x0000a570
        /*04b8*/ 	.word	0x00000008
        /*04bc*/ 	.word	0x00000000
        /*04c0*/ 	.short	0x010a
        /*04c2*/ 	.byte	0x3f
	.zero		1


	//   ....[64]....
        /*04c4*/ 	.word	0x0000a5c0
        /*04c8*/ 	.word	0x00000009
        /*04cc*/ 	.word	0x00000000
        /*04d0*/ 	.short	0x010a
        /*04d2*/ 	.byte	0x3f
	.zero		1


	//   ....[65]....
        /*04d4*/ 	.word	0x0000a610
        /*04d8*/ 	.word	0x00000006
        /*04dc*/ 	.word	0x00000000
        /*04e0*/ 	.short	0x010a
        /*04e2*/ 	.byte	0x3f
	.zero		1


	//----- nvinfo : EIATTR_NUM_MBARRIERS
	.align		4
.L_37:
        /*04e4*/ 	.byte	0x03, 0x38
        /*04e6*/ 	.short	0x001c


	//----- nvinfo : EIATTR_EXIT_INSTR_OFFSETS
	.align		4
        /*04e8*/ 	.byte	0x04, 0x1c
        /*04ea*/ 	.short	(.L_39 - .L_38)


	//   ....[0]....
.L_38:
        /*04ec*/ 	.word	0x00001500


	//   ....[1]....
        /*04f0*/ 	.word	0x00001560


	//   ....[2]....
        /*04f4*/ 	.word	0x00008b60


	//   ....[3]....
        /*04f8*/ 	.word	0x00008b90


	//   ....[4]....
        /*04fc*/ 	.word	0x0000a090


	//----- nvinfo : EIATTR_MAX_THREADS
	.align		4
.L_39:
        /*0500*/ 	.byte	0x04, 0x05
        /*0502*/ 	.short	(.L_41 - .L_40)
.L_40:
        /*0504*/ 	.word	0x00000180
        /*0508*/ 	.word	0x00000001
        /*050c*/ 	.word	0x00000001


	//----- nvinfo : EIATTR_CRS_STACK_SIZE
	.align		4
.L_41:
        /*0510*/ 	.byte	0x04, 0x1e
        /*0512*/ 	.short	(.L_43 - .L_42)
.L_42:
        /*0514*/ 	.word	0x00000000


	//----- nvinfo : EIATTR_CBANK_PARAM_SIZE
	.align		4
.L_43:
        /*0518*/ 	.byte	0x03, 0x19
        /*051a*/ 	.short	0x0470


	//----- nvinfo : EIATTR_PARAM_CBANK
	.align		4
        /*051c*/ 	.byte	0x04, 0x0a
        /*051e*/ 	.short	(.L_45 - .L_44)
	.align		4
.L_44:
        /*0520*/ 	.word	index@(.nv.constant0._ZN7cutlass13device_kernelINS_4gemm6kernel13GemmUniversalIN4cute5tupleIJiiiiEEENS1_10collective13CollectiveMmaINS1_34MainloopSm90TmaGmmaWarpSpecializedILi11ENS5_IJNS4_1CILi2EEESB_NSA_ILi1EEEEEENS1_32KernelTmaWarpSpecializedPingpongEEENS5_IJNSA_ILi64EEENSA_ILi256EEESG_EEEaNS5_IJlSC_lEEEaSJ_NS4_8TiledMMAINS4_8MMA_AtomIJNS4_4SM904GMMA27MMA_64x256x32_S32S8S8_SS_TNEEEENS4_6LayoutINS5_IJSC_SC_SC_EEENS5_IJNSA_ILi0EEESS_SS_EEEEENS5_IJNS4_10UnderscoreESV_SV_EEEEENS4_23SM90_TMA_LOAD_MULTICASTENS4_14ComposedLayoutINS4_7SwizzleILi2ELi4ELi3EEENS4_18smem_ptr_flag_bitsILi8EEENSQ_INS5_IJNSA_ILi8EEESG_EEENS5_IJSG_SC_EEEEEEEvNS4_8identityESY_S18_vS19_EENS_8epilogue10collective6detail29Sm90TmaWarpSpecializedAdapterINS1C_15DefaultEpilogueIaSJ_SJ_NS1B_6thread17LinearCombinationIaLi1EiiLNS1G_9ScaleType4KindE0ELNS_15FloatRoundStyleE2EaEENS1_15EpilogueDefaultEEEEEvvEEEEvNT_6ParamsE)
        /*0524*/ 	.short	0x0210
        /*0526*/ 	.short	0x0470


	//----- nvinfo : EIATTR_SW_WAR
	.align		4
.L_45:
        /*0528*/ 	.byte	0x04, 0x36
        /*052a*/ 	.short	(.L_47 - .L_46)
.L_46:
        /*052c*/ 	.word	0x00000008
.L_47:


//--------------------- .nv.callgraph             --------------------------
	.section	.nv.callgraph,"",@"SHT_CUDA_CALLGRAPH"
	.align	4
	.sectionentsize	8
	.align		4
        /*0000*/ 	.word	0x00000000
	.align		4
        /*0004*/ 	.word	0xffffffff
	.align		4
        /*0008*/ 	.word	index@(_ZN7cutlass13device_kernelINS_4gemm6kernel13GemmUniversalIN4cute5tupleIJiiiiEEENS1_10collective13CollectiveMmaINS1_34MainloopSm90TmaGmmaWarpSpecializedILi11ENS5_IJNS4_1CILi2EEESB_NSA_ILi1EEEEEENS1_32KernelTmaWarpSpecializedPingpongEEENS5_IJNSA_ILi64EEENSA_ILi256EEESG_EEEaNS5_IJlSC_lEEEaSJ_NS4_8TiledMMAINS4_8MMA_AtomIJNS4_4SM904GMMA27MMA_64x256x32_S32S8S8_SS_TNEEEENS4_6LayoutINS5_IJSC_SC_SC_EEENS5_IJNSA_ILi0EEESS_SS_EEEEENS5_IJNS4_10UnderscoreESV_SV_EEEEENS4_23SM90_TMA_LOAD_MULTICASTENS4_14ComposedLayoutINS4_7SwizzleILi2ELi4ELi3EEENS4_18smem_ptr_flag_bitsILi8EEENSQ_INS5_IJNSA_ILi8EEESG_EEENS5_IJSG_SC_EEEEEEEvNS4_8identityESY_S18_vS19_EENS_8epilogue10collective6detail29Sm90TmaWarpSpecializedAdapterINS1C_15DefaultEpilogueIaSJ_SJ_NS1B_6thread17LinearCombinationIaLi1EiiLNS1G_9ScaleType4KindE0ELNS_15FloatRoundStyleE2EaEENS1_15EpilogueDefaultEEEEEvvEEEEvNT_6ParamsE)
	.align		4
        /*000c*/ 	.word	index@(__assertfail)
	.align		4
        /*0010*/ 	.word	0x00000000
	.align		4
        /*0014*/ 	.word	0xfffffffe
	.align		4
        /*0018*/ 	.word	0x00000000
	.align		4
        /*001c*/ 	.word	0xfffffffd
	.align		4
        /*0020*/ 	.word	0x00000000
	.align		4
        /*0024*/ 	.word	0xfffffffc


//--------------------- .nv.constant4             --------------------------
	.section	.nv.constant4,"a",@progbits
	.align	8
	.align		8
.nv.constant4:
        /*0000*/ 	.dword	__assertfail
	.align		8
        /*0008*/ 	.dword	__unnamed_1
	.align		8
        /*0010*/ 	.dword	_ZN39_INTERNAL_40460b66_4_k_cu_7443adc7_52404cuda3std3__45__cpo5beginE
	.align		8
        /*0018*/ 	.dword	_ZN39_INTERNAL_40460b66_4_k_cu_7443adc7_52404cuda3std3__45__cpo3endE
	.align		8
        /*0020*/ 	.dword	_ZN39_INTERNAL_40460b66_4_k_cu_7443adc7_52404cuda3std3__45__cpo6cbeginE
	.align		8
        /*0028*/ 	.dword	_ZN39_INTERNAL_40460b66_4_k_cu_7443adc7_52404cuda3std3__45__cpo4cendE
	.align		8
        /*0030*/ 	.dword	_ZN39_INTERNAL_40460b66_4_k_cu_7443adc7_52404cuda3std3__441_GLOBAL__N__40460b66_4_k_cu_7443adc7_52406ignoreE
	.align		8
        /*0038*/ 	.dword	_ZN39_INTERNAL_40460b66_4_k_cu_7443adc7_52404cuda3std3__419piecewise_constructE
	.align		8
        /*0040*/ 	.dword	_ZN39_INTERNAL_40460b66_4_k_cu_7443adc7_52404cuda3std3__48in_placeE
	.align		8
        /*0048*/ 	.dword	_ZN39_INTERNAL_40460b66_4_k_cu_7443adc7_52404cuda3std6ranges3__45__cpo4swapE
	.align		8
        /*0050*/ 	.dword	_ZN39_INTERNAL_40460b66_4_k_cu_7443adc7_52404cuda3std6ranges3__45__cpo9iter_moveE
	.align		8
        /*0058*/ 	.dword	_ZN39_INTERNAL_40460b66_4_k_cu_7443adc7_52404cute7productE
	.align		8
        /*0060*/ 	.dword	_ZN39_INTERNAL_40460b66_4_k_cu_7443adc7_52404cute1_E
	.align		8
        /*0068*/ 	.dword	$str$22
	.align		8
        /*0070*/ 	.dword	$str$23


//--------------------- .text._ZN7cutlass13device_kernelINS_4gemm6kernel13GemmUniversalIN4cute5tupleIJiiiiEEENS1_10collective13CollectiveMmaINS1_34MainloopSm90TmaGmmaWarpSpecializedILi11ENS5_IJNS4_1CILi2EEESB_NSA_ILi1EEEEEENS1_32KernelTmaWarpSpecializedPingpongEEENS5_IJNSA_ILi64EEENSA_ILi256EEESG_EEEaNS5_IJlSC_lEEEaSJ_NS4_8TiledMMAINS4_8MMA_AtomIJNS4_4SM904GMMA27MMA_64x256x32_S32S8S8_SS_TNEEEENS4_6LayoutINS5_IJSC_SC_SC_EEENS5_IJNSA_ILi0EEESS_SS_EEEEENS5_IJNS4_10UnderscoreESV_SV_EEEEENS4_23SM90_TMA_LOAD_MULTICASTENS4_14ComposedLayoutINS4_7SwizzleILi2ELi4ELi3EEENS4_18smem_ptr_flag_bitsILi8EEENSQ_INS5_IJNSA_ILi8EEESG_EEENS5_IJSG_SC_EEEEEEEvNS4_8identityESY_S18_vS19_EENS_8epilogue10collective6detail29Sm90TmaWarpSpecializedAdapterINS1C_15DefaultEpilogueIaSJ_SJ_NS1B_6thread17LinearCombinationIaLi1EiiLNS1G_9ScaleType4KindE0ELNS_15FloatRoundStyleE2EaEENS1_15EpilogueDefaultEEEEEvvEEEEvNT_6ParamsE --------------------------
	.section	.text._ZN7cutlass13device_kernelINS_4gemm6kernel13GemmUniversalIN4cute5tupleIJiiiiEEENS1_10collective13CollectiveMmaINS1_34MainloopSm90TmaGmmaWarpSpecializedILi11ENS5_IJNS4_1CILi2EEESB_NSA_ILi1EEEEEENS1_32KernelTmaWarpSpecializedPingpongEEENS5_IJNSA_ILi64EEENSA_ILi256EEESG_EEEaNS5_IJlSC_lEEEaSJ_NS4_8TiledMMAINS4_8MMA_AtomIJNS4_4SM904GMMA27MMA_64x256x32_S32S8S8_SS_TNEEEENS4_6LayoutINS5_IJSC_SC_SC_EEENS5_IJNSA_ILi0EEESS_SS_EEEEENS5_IJNS4_10UnderscoreESV_SV_EEEEENS4_23SM90_TMA_LOAD_MULTICASTENS4_14ComposedLayoutINS4_7SwizzleILi2ELi4ELi3EEENS4_18smem_ptr_flag_bitsILi8EEENSQ_INS5_IJNSA_ILi8EEESG_EEENS5_IJSG_SC_EEEEEEEvNS4_8identityESY_S18_vS19_EENS_8epilogue10collective6detail29Sm90TmaWarpSpecializedAdapterINS1C_15DefaultEpilogueIaSJ_SJ_NS1B_6thread17LinearCombinationIaLi1EiiLNS1G_9ScaleType4KindE0ELNS_15FloatRoundStyleE2EaEENS1_15EpilogueDefaultEEEEEvvEEEEvNT_6ParamsE,"ax",@progbits
	.align	128
.text._ZN7cutlass13device_kernelINS_4gemm6kernel13GemmUniversalIN4cute5tupleIJiiiiEEENS1_10collective13CollectiveMmaINS1_34MainloopSm90TmaGmmaWarpSpecializedILi11ENS5_IJNS4_1CILi2EEESB_NSA_ILi1EEEEEENS1_32KernelTmaWarpSpecializedPingpongEEENS5_IJNSA_ILi64EEENSA_ILi256EEESG_EEEaNS5_IJlSC_lEEEaSJ_NS4_8TiledMMAINS4_8MMA_AtomIJNS4_4SM904GMMA27MMA_64x256x32_S32S8S8_SS_TNEEEENS4_6LayoutINS5_IJSC_SC_SC_EEENS5_IJNSA_ILi0EEESS_SS_EEEEENS5_IJNS4_10UnderscoreESV_SV_EEEEENS4_23SM90_TMA_LOAD_MULTICASTENS4_14ComposedLayoutINS4_7SwizzleILi2ELi4ELi3EEENS4_18smem_ptr_flag_bitsILi8EEENSQ_INS5_IJNSA_ILi8EEESG_EEENS5_IJSG_SC_EEEEEEEvNS4_8identityESY_S18_vS19_EENS_8epilogue10collective6detail29Sm90TmaWarpSpecializedAdapterINS1C_15DefaultEpilogueIaSJ_SJ_NS1B_6thread17LinearCombinationIaLi1EiiLNS1G_9ScaleType4KindE0ELNS_15FloatRoundStyleE2EaEENS1_15EpilogueDefaultEEEEEvvEEEEvNT_6ParamsE:
        .type           _ZN7cutlass13device_kernelINS_4gemm6kernel13GemmUniversalIN4cute5tupleIJiiiiEEENS1_10collective13CollectiveMmaINS1_34MainloopSm90TmaGmmaWarpSpecializedILi11ENS5_IJNS4_1CILi2EEESB_NSA_ILi1EEEEEENS1_32KernelTmaWarpSpecializedPingpongEEENS5_IJNSA_ILi64EEENSA_ILi256EEESG_EEEaNS5_IJlSC_lEEEaSJ_NS4_8TiledMMAINS4_8MMA_AtomIJNS4_4SM904GMMA27MMA_64x256x32_S32S8S8_SS_TNEEEENS4_6LayoutINS5_IJSC_SC_SC_EEENS5_IJNSA_ILi0EEESS_SS_EEEEENS5_IJNS4_10UnderscoreESV_SV_EEEEENS4_23SM90_TMA_LOAD_MULTICASTENS4_14ComposedLayoutINS4_7SwizzleILi2ELi4ELi3EEENS4_18smem_ptr_flag_bitsILi8EEENSQ_INS5_IJNSA_ILi8EEESG_EEENS5_IJSG_SC_EEEEEEEvNS4_8identityESY_S18_vS19_EENS_8epilogue10collective6detail29Sm90TmaWarpSpecializedAdapterINS1C_15DefaultEpilogueIaSJ_SJ_NS1B_6thread17LinearCombinationIaLi1EiiLNS1G_9ScaleType4KindE0ELNS_15FloatRoundStyleE2EaEENS1_15EpilogueDefaultEEEEEvvEEEEvNT_6ParamsE,@function
        .size           _ZN7cutlass13device_kernelINS_4gemm6kernel13GemmUniversalIN4cute5tupleIJiiiiEEENS1_10collective13CollectiveMmaINS1_34MainloopSm90TmaGmmaWarpSpecializedILi11ENS5_IJNS4_1CILi2EEESB_NSA_ILi1EEEEEENS1_32KernelTmaWarpSpecializedPingpongEEENS5_IJNSA_ILi64EEENSA_ILi256EEESG_EEEaNS5_IJlSC_lEEEaSJ_NS4_8TiledMMAINS4_8MMA_AtomIJNS4_4SM904GMMA27MMA_64x256x32_S32S8S8_SS_TNEEEENS4_6LayoutINS5_IJSC_SC_SC_EEENS5_IJNSA_ILi0EEESS_SS_EEEEENS5_IJNS4_10UnderscoreESV_SV_EEEEENS4_23SM90_TMA_LOAD_MULTICASTENS4_14ComposedLayoutINS4_7SwizzleILi2ELi4ELi3EEENS4_18smem_ptr_flag_bitsILi8EEENSQ_INS5_IJNSA_ILi8EEESG_EEENS5_IJSG_SC_EEEEEEEvNS4_8identityESY_S18_vS19_EENS_8epilogue10collective6detail29Sm90TmaWarpSpecializedAdapterINS1C_15DefaultEpilogueIaSJ_SJ_NS1B_6thread17LinearCombinationIaLi1EiiLNS1G_9ScaleType4KindE0ELNS_15FloatRoundStyleE2EaEENS1_15EpilogueDefaultEEEEEvvEEEEvNT_6ParamsE,(.L_x_348 - _ZN7cutlass13device_kernelINS_4gemm6kernel13GemmUniversalIN4cute5tupleIJiiiiEEENS1_10collective13CollectiveMmaINS1_34MainloopSm90TmaGmmaWarpSpecializedILi11ENS5_IJNS4_1CILi2EEESB_NSA_ILi1EEEEEENS1_32KernelTmaWarpSpecializedPingpongEEENS5_IJNSA_ILi64EEENSA_ILi256EEESG_EEEaNS5_IJlSC_lEEEaSJ_NS4_8TiledMMAINS4_8MMA_AtomIJNS4_4SM904GMMA27MMA_64x256x32_S32S8S8_SS_TNEEEENS4_6LayoutINS5_IJSC_SC_SC_EEENS5_IJNSA_ILi0EEESS_SS_EEEEENS5_IJNS4_10UnderscoreESV_SV_EEEEENS4_23SM90_TMA_LOAD_MULTICASTENS4_14ComposedLayoutINS4_7SwizzleILi2ELi4ELi3EEENS4_18smem_ptr_flag_bitsILi8EEENSQ_INS5_IJNSA_ILi8EEESG_EEENS5_IJSG_SC_EEEEEEEvNS4_8identityESY_S18_vS19_EENS_8epilogue10collective6detail29Sm90TmaWarpSpecializedAdapterINS1C_15DefaultEpilogueIaSJ_SJ_NS1B_6thread17LinearCombinationIaLi1EiiLNS1G_9ScaleType4KindE0ELNS_15FloatRoundStyleE2EaEENS1_15EpilogueDefaultEEEEEvvEEEEvNT_6ParamsE)
        .other          _ZN7cutlass13device_kernelINS_4gemm6kernel13GemmUniversalIN4cute5tupleIJiiiiEEENS1_10collective13CollectiveMmaINS1_34MainloopSm90TmaGmmaWarpSpecializedILi11ENS5_IJNS4_1CILi2EEESB_NSA_ILi1EEEEEENS1_32KernelTmaWarpSpecializedPingpongEEENS5_IJNSA_ILi64EEENSA_ILi256EEESG_EEEaNS5_IJlSC_lEEEaSJ_NS4_8TiledMMAINS4_8MMA_AtomIJNS4_4SM904GMMA27MMA_64x256x32_S32S8S8_SS_TNEEEENS4_6LayoutINS5_IJSC_SC_SC_EEENS5_IJNSA_ILi0EEESS_SS_EEEEENS5_IJNS4_10UnderscoreESV_SV_EEEEENS4_23SM90_TMA_LOAD_MULTICASTENS4_14ComposedLayoutINS4_7SwizzleILi2ELi4ELi3EEENS4_18smem_ptr_flag_bitsILi8EEENSQ_INS5_IJNSA_ILi8EEESG_EEENS5_IJSG_SC_EEEEEEEvNS4_8identityESY_S18_vS19_EENS_8epilogue10collective6detail29Sm90TmaWarpSpecializedAdapterINS1C_15DefaultEpilogueIaSJ_SJ_NS1B_6thread17LinearCombinationIaLi1EiiLNS1G_9ScaleType4KindE0ELNS_15FloatRoundStyleE2EaEENS1_15EpilogueDefaultEEEEEvvEEEEvNT_6ParamsE,@"STO_CUDA_ENTRY STV_DEFAULT"
_ZN7cutlass13device_kernelINS_4gemm6kernel13GemmUniversalIN4cute5tupleIJiiiiEEENS1_10collective13CollectiveMmaINS1_34MainloopSm90TmaGmmaWarpSpecializedILi11ENS5_IJNS4_1CILi2EEESB_NSA_ILi1EEEEEENS1_32KernelTmaWarpSpecializedPingpongEEENS5_IJNSA_ILi64EEENSA_ILi256EEESG_EEEaNS5_IJlSC_lEEEaSJ_NS4_8TiledMMAINS4_8MMA_AtomIJNS4_4SM904GMMA27MMA_64x256x32_S32S8S8_SS_TNEEEENS4_6LayoutINS5_IJSC_SC_SC_EEENS5_IJNSA_ILi0EEESS_SS_EEEEENS5_IJNS4_10UnderscoreESV_SV_EEEEENS4_23SM90_TMA_LOAD_MULTICASTENS4_14ComposedLayoutINS4_7SwizzleILi2ELi4ELi3EEENS4_18smem_ptr_flag_bitsILi8EEENSQ_INS5_IJNSA_ILi8EEESG_EEENS5_IJSG_SC_EEEEEEEvNS4_8identityESY_S18_vS19_EENS_8epilogue10collective6detail29Sm90TmaWarpSpecializedAdapterINS1C_15DefaultEpilogueIaSJ_SJ_NS1B_6thread17LinearCombinationIaLi1EiiLNS1G_9ScaleType4KindE0ELNS_15FloatRoundStyleE2EaEENS1_15EpilogueDefaultEEEEEvvEEEEvNT_6ParamsE:
[----:B------:R-:W0:Y:S02]  /*0000*/  LDC R1, c[0x0][0x28] ;  /* 0x00000a00ff017b82 */ /* 0x000e240000000800 */
[----:B0-----:R-:W-:Y:S01]  /*0010*/  VIADD R1, R1, 0xfffffff8 ;  /* 0xfffffff801017836 */ /* 0x001fe20000000000 */
[----:B------:R-:W0:Y:S01]  /*0020*/  S2R R4, SR_TID.X ;  /* 0x0000000000047919 */ /* 0x000e220000002100 */
[----:B------:R-:W-:Y:S01]  /*0030*/  ELECT P0, URZ, PT ;  /* 0x00000000003f782f */ /* 0x000fe20003800000 */
[----:B------:R-:W-:Y:S01]  /*0040*/  BSSY B0, `(.L_x_0) ;  /* 0x000000f000007945 */ /* 0x000fe20003800000 */
[--C-:B0-----:R-:W-:Y:S02]  /*0050*/  SHF.R.U32.HI R2, RZ, 0x5, R4.reuse ;  /* 0x00000005ff027819 */ /* 0x101fe40000011604 */
[----:B------:R-:W-:-:S03]  /*0060*/  SHF.R.U32.HI R7, RZ, 0x7, R4 ;  /* 0x00000007ff077819 */ /* 0x000fc60000011604 */
[----:B------:R-:W0:Y:S04]  /*0070*/  SHFL.IDX PT, R5, R2, RZ, 0x1f ;  /* 0x00001fff02057589 */ /* 0x000e2800000e0000 */
[----:B------:R1:W2:Y:S01]  /*0080*/  SHFL.IDX PT, R10, R7, RZ, 0x1f ;  /* 0x00001fff070a7589 */ /* 0x0002a200000e0000 */
[----:B0-----:R-:W-:-:S13]  /*0090*/  ISETP.NE.OR P0, PT, R5, RZ, !P0 ;  /* 0x000000ff0500720c */ /* 0x001fda0004705670 */
[----:B-12---:R-:W-:Y:S05]  /*00a0*/  @P0 BRA `(.L_x_1) ;  /* 0x0000000000200947 */ /* 0x006fea0003800000 */
[----:B------:R-:W-:Y:S02]  /*00b0*/  ULDC.64 UR4, c[0x0][0x198] ;  /* 0x0000660000047ab9 */ /* 0x000fe40000000a00 */
[----:B------:R-:W-:Y:S02]  /*00c0*/  UIADD3 UR6, UP0, UR4, 0xf0, URZ ;  /* 0x000000f004067890 */ /* 0x000fe4000ff1e03f */
[----:B------:R-:W-:Y:S02]  /*00d0*/  UIADD3 UR4, UP1, UR4, 0x1f0, URZ ;  /* 0x000001f004047890 */ /* 0x000fe4000ff3e03f */
[----:B------:R-:W-:Y:S02]  /*00e0*/  UIADD3.X UR7, URZ, UR5, URZ, UP0, !UPT ;  /* 0x000000053f077290 */ /* 0x000fe400087fe43f */
[----:B------:R-:W-:-:S07]  /*00f0*/  UIADD3.X UR5, URZ, UR5, URZ, UP1, !UPT ;  /* 0x000000053f057290 */ /* 0x000fce0008ffe43f */
[----:B------:R0:W-:Y:S02]  /*0100*/  UTMACCTL.PF [UR6] ;  /* 0x00000000060079b9 */ /* 0x0001e40008040000 */
[----:B------:R0:W-:Y:S02]  /*0110*/  UTMACCTL.PF [UR4] ;  /* 0x00000000040079b9 */ /* 0x0001e40008040000 */
[----:B0-----:R-:W-:Y:S01]  /*0120*/  NOP ;  /* 0x0000000000007918 */ /* 0x001fe20000000000 */
.L_x_1:
[----:B------:R-:W-:Y:S05]  /*0130*/  BSYNC B0 ;  /* 0x0000000000007941 */ /* 0x000fea0003800000 */
.L_x_0:
[----:B------:R-:W0:Y:S01]  /*0140*/  SHFL.IDX PT, R8, R2, RZ, 0x1f ;  /* 0x00001fff02087589 */ /* 0x000e2200000e0000 */
[----:B------:R-:W-:-:S04]  /*0150*/  SHF.R.S32.HI R3, RZ, 0x1f, R4 ;  /* 0x0000001fff037819 */ /* 0x000fc80000011404 */
[----:B------:R-:W-:Y:S02]  /*0160*/  LEA.HI R3, R3, R4, RZ, 0x7 ;  /* 0x0000000403037211 */ /* 0x000fe400078f38ff */
[----:B0-----:R-:W-:-:S13]  /*0170*/  ISETP.NE.AND P0, PT, R8, RZ, PT ;  /* 0x000000ff0800720c */ /* 0x001fda0003f05270 */
[----:B------:R-:W-:Y:S05]  /*0180*/  @P0 BRA `(.L_x_2) ;  /* 0x00000000009c0947 */ /* 0x000fea0003800000 */
[----:B------:R-:W-:Y:S01]  /*0190*/  ELECT P0, URZ, PT ;  /* 0x00000000003f782f */ /* 0x000fe20003800000 */
[----:B------:R-:W-:-:S12]  /*01a0*/  BSSY B0, `(.L_x_2) ;  /* 0x0000025000007945 */ /* 0x000fd80003800000 */
[----:B------:R-:W-:Y:S05]  /*01b0*/  @!P0 BRA `(.L_x_3) ;  /* 0x00000000008c8947 */ /* 0x000fea0003800000 */
[----:B------:R-:W0:Y:S01]  /*01c0*/  S2UR UR8, SR_CgaCtaId ;  /* 0x00000000000879c3 */ /* 0x000e220000008800 */
[----:B------:R-:W-:Y:S01]  /*01d0*/  UMOV UR4, 0x400 ;  /* 0x0000040000047882 */ /* 0x000fe20000000000 */
[----:B------:R-:W-:Y:S01]  /*01e0*/  UMOV UR5, 0x1 ;  /* 0x0000000100057882 */ /* 0x000fe20000000000 */
[----:B------:R-:W-:Y:S02]  /*01f0*/  UMOV UR6, 0x3 ;  /* 0x0000000300067882 */ /* 0x000fe40000000000 */
[----:B------:R-:W-:-:S04]  /*0200*/  UIADD3 UR6, -UR6, 0x100000, URZ ;  /* 0x0010000006067890 */ /* 0x000fc8000fffe13f */
[----:B------:R-:W-:Y:S02]  /*0210*/  USHF.L.U32 UR7, UR6, 0xb, URZ ;  /* 0x0000000b06077899 */ /* 0x000fe4000800063f */
[----:B------:R-:W-:Y:S02]  /*0220*/  USHF.L.U32 UR6, UR6, 0x1, URZ ;  /* 0x0000000106067899 */ /* 0x000fe4000800063f */
[----:B0-----:R-:W-:Y:S02]  /*0230*/  ULEA UR8, UR8, UR4, 0x18 ;  /* 0x0000000408087291 */ /* 0x001fe4000f8ec03f */
[----:B------:R-:W-:-:S04]  /*0240*/  UIADD3 UR4, -UR5, 0x100000, URZ ;  /* 0x0010000005047890 */ /* 0x000fc8000fffe13f */
[----:B------:R-:W-:Y:S02]  /*0250*/  USHF.L.U32 UR5, UR4, 0xb, URZ ;  /* 0x0000000b04057899 */ /* 0x000fe4000800063f */
[----:B------:R-:W-:Y:S01]  /*0260*/  USHF.L.U32 UR4, UR4, 0x1, URZ ;  /* 0x0000000104047899 */ /* 0x000fe2000800063f */
[----:B------:R-:W0:Y:S11]  /*0270*/  FENCE.VIEW.ASYNC.S ;  /* 0x00000000000073c6 */ /* 0x000e360000000000 */
[----:B0-----:R0:W1:Y:S01]  /*0280*/  SYNCS.EXCH.64 URZ, [UR8], UR4 ;  /* 0x00000004083f75b2 */ /* 0x0010620008000100 */
[----:B------:R0:W2:Y:S01]  /*0290*/  SYNCS.EXCH.64 URZ, [UR8+0x58], UR6 ;  /* 0x00005806083f75b2 */ /* 0x0000a20008000100 */
[----:B------:R0:W3:Y:S01]  /*02a0*/  SYNCS.EXCH.64 URZ, [UR8+0x8], UR4 ;  /* 0x00000804083f75b2 */ /* 0x0000e20008000100 */
[----:B------:R0:W4:Y:S01]  /*02b0*/  SYNCS.EXCH.64 URZ, [UR8+0x60], UR6 ;  /* 0x00006006083f75b2 */ /* 0x0001220008000100 */
[----:B------:R0:W0:Y:S01]  /*02c0*/  SYNCS.EXCH.64 URZ, [UR8+0x10], UR4 ;  /* 0x00001004083f75b2 */ /* 0x0000220008000100 */
        /* <DEDUP_REMOVED lines=17> */
[----:B------:R-:W-:Y:S01]  /*03e0*/  NOP ;  /* 0x0000000000007918 */ /* 0x000fe20000000000 */
.L_x_3:
[----:B0-----:R-:W-:Y:S05]  /*03f0*/  BSYNC B0 ;  /* 0x0000000000007941 */ /* 0x001fea0003800000 */
.L_x_2:
[----:B------:R-:W0:Y:S01]  /*0400*/  SHFL.IDX PT, R13, R2, RZ, 0x1f ;  /* 0x00001fff020d7589 */ /* 0x000e2200000e0000 */
[----:B------:R-:W5:Y:S01]  /*0410*/  S2UR UR12, SR_CTAID.X ;  /* 0x00000000000c79c3 */ /* 0x000f620000002500 */
[----:B------:R-:W-:Y:S02]  /*0420*/  LOP3.LUT R3, R3, 0xffffff80, RZ, 0xc0, !PT ;  /* 0xffffff8003037812 */ /* 0x000fe400078ec0ff */
[----:B------:R-:W-:Y:S01]  /*0430*/  ELECT P0, URZ, PT ;  /* 0x00000000003f782f */ /* 0x000fe20003800000 */
[----:B------:R1:W2:Y:S01]  /*0440*/  SHFL.IDX PT, R12, R2, RZ, 0x1f ;  /* 0x00001fff020c7589 */ /* 0x0002a200000e0000 */
[----:B------:R-:W-:Y:S01]  /*0450*/  ELECT P1, URZ, PT ;  /* 0x00000000003f782f */ /* 0x000fe20003820000 */
[----:B------:R-:W-:Y:S01]  /*0460*/  NOP ;  /* 0x0000000000007918 */ /* 0x000fe20000000000 */
[----:B------:R-:W-:Y:S01]  /*0470*/  IMAD.IADD R3, R4, 0x1, -R3 ;  /* 0x0000000104037824 */ /* 0x000fe200078e0a03 */
[----:B------:R-:W3:Y:S01]  /*0480*/  S2R R6, SR_CTAID.Y ;  /* 0x0000000000067919 */ /* 0x000ee20000002600 */
[----:B------:R-:W-:Y:S01]  /*0490*/  ULDC UR4, c[0x0][0x150] ;  /* 0x0000540000047ab9 */ /* 0x000fe20000000800 */
[----:B------:R-:W4:Y:S01]  /*04a0*/  LDC R14, c[0x0][0x144] ;  /* 0x00005100ff0e7b82 */ /* 0x000f220000000800 */
[----:B------:R-:W-:Y:S01]  /*04b0*/  UMOV UR11, 0x80 ;  /* 0x00000080000b7882 */ /* 0x000fe20000000000 */
[----:B------:R-:W-:Y:S01]  /*04c0*/  SHF.R.S32.HI R0, RZ, 0x1f, R3 ;  /* 0x0000001fff007819 */ /* 0x000fe20000011403 */
[----:B------:R-:W-:Y:S01]  /*04d0*/  NOP ;  /* 0x0000000000007918 */ /* 0x000fe20000000000 */
[C---:B------:R-:W-:Y:S01]  /*04e0*/  VIADD R35, R10.reuse, 0xffffffff ;  /* 0xffffffff0a237836 */ /* 0x040fe20000000000 */
[----:B------:R-:W-:Y:S01]  /*04f0*/  ISETP.NE.AND P4, PT, R10, RZ, PT ;  /* 0x000000ff0a00720c */ /* 0x000fe20003f85270 */
[----:B------:R-:W-:Y:S01]  /*0500*/  IMAD.MOV.U32 R154, RZ, RZ, 0x1 ;  /* 0x00000001ff9a7424 */ /* 0x000fe200078e00ff */
[----:B------:R-:W-:Y:S01]  /*0510*/  LEA.HI R9, R0, R3, RZ, 0x3 ;  /* 0x0000000300097211 */ /* 0x000fe200078f18ff */
[----:B------:R-:W4:Y:S01]  /*0520*/  LDC R15, c[0x0][0x140] ;  /* 0x00005000ff0f7b82 */ /* 0x000f220000000800 */
[----:B------:R-:W-:-:S02]  /*0530*/  ISETP.GE.U32.AND P6, PT, R35, 0x2, PT ;  /* 0x000000022300780c */ /* 0x000fc40003fc6070 */
[--C-:B------:R-:W-:Y:S02]  /*0540*/  SHF.R.S32.HI R11, RZ, 0x3, R9.reuse ;  /* 0x00000003ff0b7819 */ /* 0x100fe40000011409 */
[----:B-1----:R-:W-:Y:S02]  /*0550*/  SHF.R.S32.HI R2, RZ, 0x1f, R9 ;  /* 0x0000001fff027819 */ /* 0x002fe40000011409 */
[----:B------:R-:W-:Y:S01]  /*0560*/  SHF.R.S32.HI R9, RZ, 0x1f, R8 ;  /* 0x0000001fff097819 */ /* 0x000fe20000011408 */
[----:B------:R-:W1:Y:S01]  /*0570*/  LDC R25, c[0x0][0x148] ;  /* 0x00005200ff197b82 */ /* 0x000e620000000800 */
[----:B0-----:R-:W-:Y:S02]  /*0580*/  ISETP.NE.OR P0, PT, R13, RZ, !P0 ;  /* 0x000000ff0d00720c */ /* 0x001fe40004705670 */
[----:B-----5:R-:W-:Y:S02]  /*0590*/  I2FP.F32.U32 R13, UR12 ;  /* 0x0000000c000d7c45 */ /* 0x020fe40008201000 */
[----:B------:R-:W-:-:S02]  /*05a0*/  LEA.HI R2, R2, R11, RZ, 0x2 ;  /* 0x0000000b02027211 */ /* 0x000fc400078f10ff */
[----:B------:R-:W-:Y:S01]  /*05b0*/  LEA.HI R9, R9, R8, RZ, 0x2 ;  /* 0x0000000809097211 */ /* 0x000fe200078f10ff */
[----:B------:R-:W-:Y:S01]  /*05c0*/  FMUL R13, R13, UR4 ;  /* 0x000000040d0d7c20 */ /* 0x000fe20008400000 */
[----:B--2---:R-:W-:Y:S01]  /*05d0*/  ISETP.NE.OR P1, PT, R12, RZ, !P1 ;  /* 0x000000ff0c00720c */ /* 0x004fe20004f25670 */
[----:B------:R-:W-:Y:S01]  /*05e0*/  ULDC UR4, c[0x0][0x154] ;  /* 0x0000550000047ab9 */ /* 0x000fe20000000800 */
[----:B------:R-:W-:Y:S02]  /*05f0*/  LOP3.LUT R12, R2, 0xfffffffc, RZ, 0xc0, !PT ;  /* 0xfffffffc020c7812 */ /* 0x000fe400078ec0ff */
[----:B------:R-:W-:Y:S01]  /*0600*/  LOP3.LUT R9, R9, 0x3ffffffc, RZ, 0xc0, !PT ;  /* 0x3ffffffc09097812 */ /* 0x000fe200078ec0ff */
[----:B------:R-:W0:Y:S01]  /*0610*/  F2I.U32.TRUNC.NTZ R13, R13 ;  /* 0x0000000d000d7305 */ /* 0x000e22000020f000 */
[----:B------:R-:W-:Y:S01]  /*0620*/  VOTEU.ALL UP1, P0 ;  /* 0x00000000003f7886 */ /* 0x000fe20000020000 */
[----:B------:R-:W-:Y:S01]  /*0630*/  IMAD.IADD R12, R11, 0x1, -R12 ;  /* 0x000000010b0c7824 */ /* 0x000fe200078e0a0c */
[----:B---3--:R-:W-:Y:S01]  /*0640*/  I2FP.F32.U32 R11, R6 ;  /* 0x00000006000b7245 */ /* 0x008fe20000201000 */
[----:B------:R-:W-:Y:S01]  /*0650*/  IMAD.IADD R9, R8, 0x1, -R9 ;  /* 0x0000000108097824 */ /* 0x000fe200078e0a09 */
[----:B------:R-:W-:Y:S01]  /*0660*/  SHF.R.S32.HI R2, RZ, 0x1f, R5 ;  /* 0x0000001fff027819 */ /* 0x000fe20000011405 */
[----:B------:R-:W2:Y:S01]  /*0670*/  @!UP1 S2UR UR7, SR_CgaCtaId ;  /* 0x00000000000799c3 */ /* 0x000ea20000008800 */
[----:B------:R-:W-:Y:S01]  /*0680*/  @!UP1 UMOV UR6, 0x400 ;  /* 0x0000040000069882 */ /* 0x000fe20000000000 */
[----:B------:R-:W-:Y:S01]  /*0690*/  IMAD R9, R9, 0x4, R12 ;  /* 0x0000000409097824 */ /* 0x000fe200078e020c */
[----:B------:R-:W-:Y:S01]  /*06a0*/  VOTEU.ALL UP2, P1 ;  /* 0x00000000003f7886 */ /* 0x000fe20000840000 */
[----:B------:R-:W-:Y:S01]  /*06b0*/  FMUL R11, R11, UR4 ;  /* 0x000000040b0b7c20 */ /* 0x000fe20008400000 */
[----:B------:R-:W-:Y:S01]  /*06c0*/  LEA.HI R2, R2, R5, RZ, 0x2 ;  /* 0x0000000502027211 */ /* 0x000fe200078f10ff */
[----:B------:R-:W-:Y:S01]  /*06d0*/  UMOV UR4, 0x20 ;  /* 0x0000002000047882 */ /* 0x000fe20000000000 */
[----:B------:R-:W-:Y:S01]  /*06e0*/  LEA.HI R8, R9, R9, RZ, 0x1 ;  /* 0x0000000909087211 */ /* 0x000fe200078f08ff */
[----:B------:R-:W3:Y:S01]  /*06f0*/  @!UP2 S2UR UR10, SR_CgaCtaId ;  /* 0x00000000000aa9c3 */ /* 0x000ee20000008800 */
[----:B0-----:R-:W-:Y:S01]  /*0700*/  IMAD.MOV R13, RZ, RZ, -R13 ;  /* 0x000000ffff0d7224 */ /* 0x001fe200078e0a0d */
[----:B------:R-:W0:Y:S01]  /*0710*/  F2I.U32.TRUNC.NTZ R11, R11 ;  /* 0x0000000b000b7305 */ /* 0x000e22000020f000 */
[----:B------:R-:W-:Y:S01]  /*0720*/  LOP3.LUT R8, R8, 0xfffffffe, RZ, 0xc0, !PT ;  /* 0xfffffffe08087812 */ /* 0x000fe200078ec0ff */
[----:B------:R-:W-:-:S04]  /*0730*/  @!UP1 UIADD3 UR4, -UR4, 0x100000, URZ ;  /* 0x0010000004049890 */ /* 0x000fc8000fffe13f */
[----:B------:R-:W-:Y:S02]  /*0740*/  @!UP1 USHF.L.U32 UR5, UR4, 0xb, URZ ;  /* 0x0000000b04059899 */ /* 0x000fe4000800063f */
[----:B------:R-:W-:Y:S01]  /*0750*/  @!UP1 USHF.L.U32 UR4, UR4, 0x1, URZ ;  /* 0x0000000104049899 */ /* 0x000fe2000800063f */
[----:B----4-:R-:W-:Y:S01]  /*0760*/  IMAD R21, R14, R13, UR12 ;  /* 0x0000000c0e157e24 */ /* 0x010fe2000f8e020d */
[----:B------:R-:W-:Y:S01]  /*0770*/  LOP3.LUT R2, R2, 0xfffffffc, RZ, 0xc0, !PT ;  /* 0xfffffffc02027812 */ /* 0x000fe200078ec0ff */
[----:B------:R-:W-:Y:S01]  /*0780*/  @!UP2 UMOV UR9, 0x400 ;  /* 0x000004000009a882 */ /* 0x000fe20000000000 */
[----:B------:R-:W-:Y:S01]  /*0790*/  IMAD.IADD R8, R9, 0x1, -R8 ;  /* 0x0000000109087824 */ /* 0x000fe200078e0a08 */
[----:B------:R-:W-:Y:S01]  /*07a0*/  VOTEU.ALL UP3, P1 ;  /* 0x00000000003f7886 */ /* 0x000fe20000860000 */
[----:B------:R-:W-:Y:S01]  /*07b0*/  VOTEU.ALL UP4, P1 ;  /* 0x00000000003f7886 */ /* 0x000fe20000880000 */
[----:B------:R-:W-:Y:S01]  /*07c0*/  IMAD.IADD R5, R5, 0x1, -R2 ;  /* 0x0000000105057824 */ /* 0x000fe200078e0a02 */
[----:B------:R-:W-:Y:S01]  /*07d0*/  VOTEU.ALL UP5, P1 ;  /* 0x00000000003f7886 */ /* 0x000fe200008a0000 */
[----:B------:R-:W-:Y:S01]  /*07e0*/  ISETP.NE.AND P3, PT, R8, R21, PT ;  /* 0x000000150800720c */ /* 0x000fe20003f65270 */
[----:B------:R-:W-:Y:S01]  /*07f0*/  IMAD.SHL.U32 R2, R9, 0x4, RZ ;  /* 0x0000000409027824 */ /* 0x000fe200078e00ff */
[----:B------:R-:W-:Y:S01]  /*0800*/  ISETP.EQ.U32.AND P2, PT, R15, 0x1, PT ;  /* 0x000000010f00780c */ /* 0x000fe20003f42070 */
[----:B--2---:R-:W-:Y:S01]  /*0810*/  @!UP1 ULEA UR8, UR7, UR6, 0x18 ;  /* 0x0000000607089291 */ /* 0x004fe2000f8ec03f */
[----:B0-----:R-:W-:Y:S01]  /*0820*/  IMAD.MOV R20, RZ, RZ, -R11 ;  /* 0x000000ffff147224 */ /* 0x001fe200078e0a0b */
[----:B------:R-:W-:-:S04]  /*0830*/  @!UP2 UIADD3 UR6, -UR11, 0x100000, URZ ;  /* 0x001000000b06a890 */ /* 0x000fc8000fffe13f */
[----:B------:R-:W-:Y:S02]  /*0840*/  @!UP2 USHF.L.U32 UR7, UR6, 0xb, URZ ;  /* 0x0000000b0607a899 */ /* 0x000fe4000800063f */
[----:B------:R-:W-:Y:S01]  /*0850*/  @!UP2 USHF.L.U32 UR6, UR6, 0x1, URZ ;  /* 0x000000010606a899 */ /* 0x000fe2000800063f */
[----:B------:R-:W-:Y:S01]  /*0860*/  LOP3.LUT R155, R9, 0xc, R2, 0x78, !PT ;  /* 0x0000000c099b7812 */ /* 0x000fe200078e7802 */
[----:B------:R-:W-:Y:S01]  /*0870*/  VOTEU.ALL UP0, P0 ;  /* 0x00000000003f7886 */ /* 0x000fe20000000000 */
[----:B------:R-:W-:Y:S01]  /*0880*/  VOTEU.ALL UP1, P0 ;  /* 0x00000000003f7886 */ /* 0x000fe20000020000 */
[----:B-1----:R-:W-:Y:S01]  /*0890*/  IMAD R9, R25, R20, R6 ;  /* 0x0000001419097224 */ /* 0x002fe200078e0206 */
[----:B------:R-:W-:Y:S01]  /*08a0*/  LOP3.LUT P0, RZ, R3, 0x7, RZ, 0xc0, !PT ;  /* 0x0000000703ff7812 */ /* 0x000fe2000780c0ff */
[----:B---3--:R-:W-:Y:S01]  /*08b0*/  @!UP2 ULEA UR9, UR10, UR9, 0x18 ;  /* 0x000000090a09a291 */ /* 0x008fe2000f8ec03f */
[----:B------:R0:W1:Y:S01]  /*08c0*/  SHFL.IDX PT, R14, R7, RZ, 0x1f ;  /* 0x00001fff070e7589 */ /* 0x00006200000e0000 */
[----:B------:R-:W-:Y:S01]  /*08d0*/  VOTEU.ALL UP2, P1 ;  /* 0x00000000003f7886 */ /* 0x000fe20000840000 */
[----:B------:R-:W-:-:S02]  /*08e0*/  @P3 LEA.HI R2, R155, R155, RZ, 0x1 ;  /* 0x0000009b9b023211 */ /* 0x000fc400078f08ff */
[----:B------:R-:W2:Y:S02]  /*08f0*/  FENCE.VIEW.ASYNC.S ;  /* 0x00000000000073c6 */ /* 0x000ea40000000000 */
[----:B--2---:R0:W2:Y:S01]  /*0900*/  @!UP0 SYNCS.EXCH.64 URZ, [UR8+0xe0], UR4 ;  /* 0x0000e004083f85b2 */ /* 0x0040a20008000100 */
[C---:B------:R-:W-:Y:S02]  /*0910*/  ISETP.NE.AND P1, PT, R5.reuse, 0x3, PT ;  /* 0x000000030500780c */ /* 0x040fe40003f25270 */
[----:B------:R-:W-:Y:S02]  /*0920*/  @P3 SHF.R.S32.HI R2, RZ, 0x1, R2 ;  /* 0x00000001ff023819 */ /* 0x000fe40000011402 */
[----:B------:R-:W-:Y:S02]  /*0930*/  ISETP.EQ.OR P1, PT, R5, RZ, !P1 ;  /* 0x000000ff0500720c */ /* 0x000fe40004f22670 */
[----:B------:R-:W-:Y:S02]  /*0940*/  @P3 ISETP.NE.AND P5, PT, R2, R9, PT ;  /* 0x000000090200320c */ /* 0x000fe40003fa5270 */
[----:B------:R-:W-:-:S02]  /*0950*/  ISETP.LT.U32.AND P0, PT, R155, 0x4, !P0 ;  /* 0x000000049b00780c */ /* 0x000fc40004701070 */
[----:B------:R-:W-:Y:S02]  /*0960*/  ISETP.EQ.AND P1, PT, R10, RZ, P1 ;  /* 0x000000ff0a00720c */ /* 0x000fe40000f22270 */
[----:B------:R-:W-:Y:S02]  /*0970*/  SEL R9, RZ, 0x1, !P0 ;  /* 0x00000001ff097807 */ /* 0x000fe40004000000 */
[----:B------:R-:W-:Y:S01]  /*0980*/  @P3 SEL R154, RZ, 0x1, P5 ;  /* 0x00000001ff9a3807 */ /* 0x000fe20002800000 */
[----:B------:R0:W3:Y:S01]  /*0990*/  @!UP1 SYNCS.EXCH.64 URZ, [UR8+0xe8], UR4 ;  /* 0x0000e804083f95b2 */ /* 0x0000e20008000100 */
[----:B------:R-:W-:Y:S01]  /*09a0*/  NOP ;  /* 0x0000000000007918 */ /* 0x000fe20000000000 */
[----:B------:R-:W-:Y:S02]  /*09b0*/  SEL R16, RZ, 0x1, !P1 ;  /* 0x00000001ff107807 */ /* 0x000fe40004800000 */
[----:B------:R-:W-:Y:S02]  /*09c0*/  LOP3.LUT R154, R154, R9, RZ, 0xc0, !PT ;  /* 0x000000099a9a7212 */ /* 0x000fe400078ec0ff */
[----:B------:R-:W-:Y:S01]  /*09d0*/  SEL R16, R16, 0x2, P6 ;  /* 0x0000000210107807 */ /* 0x000fe20003000000 */
[----:B------:R0:W4:Y:S01]  /*09e0*/  @!UP2 SYNCS.EXCH.64 URZ, [UR9+0xc0], UR6 ;  /* 0x0000c006093fa5b2 */ /* 0x0001220008000100 */
[----:B------:R0:W0:Y:S01]  /*09f0*/  @!UP3 SYNCS.EXCH.64 URZ, [UR9+0xc8], UR6 ;  /* 0x0000c806093fb5b2 */ /* 0x0000220008000100 */
[----:B------:R0:W0:Y:S01]  /*0a00*/  @!UP4 SYNCS.EXCH.64 URZ, [UR9+0xd0], UR6 ;  /* 0x0000d006093fc5b2 */ /* 0x0000220008000100 */
[----:B------:R0:W0:Y:S01]  /*0a10*/  @!UP5 SYNCS.EXCH.64 URZ, [UR9+0xd8], UR6 ;  /* 0x0000d806093fd5b2 */ /* 0x0000220008000100 */
[----:B------:R-:W-:Y:S01]  /*0a20*/  NOP ;  /* 0x0000000000007918 */ /* 0x000fe20000000000 */
[----:B-12---:R-:W-:Y:S05]  /*0a30*/  @!P2 BRA `(.L_x_4) ;  /* 0x000000000008a947 */ /* 0x006fea0003800000 */
[----:B0--34-:R-:W-:Y:S01]  /*0a40*/  UCGABAR_ARV ;  /* 0x00000000000079c7 */ /* 0x019fe20008000000 */
[----:B------:R-:W-:Y:S05]  /*0a50*/  BRA `(.L_x_5) ;  /* 0x0000000000047947 */ /* 0x000fea0003800000 */
.L_x_4:
[----:B0--34-:R-:W-:Y:S01]  /*0a60*/  NOP ;  /* 0x0000000000007918 */ /* 0x019fe20000000000 */
.L_x_5:
[----:B------:R-:W-:Y:S01]  /*0a70*/  ULDC.64 UR4, c[0x0][0x598] ;  /* 0x0001660000047ab9 */ /* 0x000fe20000000a00 */
[----:B------:R-:W-:Y:S01]  /*0a80*/  ULDC.64 UR36, c[0x0][0x208] ;  /* 0x0000820000247ab9 */ /* 0x000fe20000000a00 */
[----:B------:R-:W-:-:S04]  /*0a90*/  ISETP.NE.U32.AND P0, PT, RZ, UR4, PT ;  /* 0x00000004ff007c0c */ /* 0x000fc8000bf05070 */
[----:B------:R-:W-:-:S13]  /*0aa0*/  ISETP.NE.AND.EX P0, PT, RZ, UR5, PT, P0 ;  /* 0x00000005ff007c0c */ /* 0x000fda000bf05300 */
[----:B------:R-:W-:Y:S05]  /*0ab0*/  @!P0 BRA `(.L_x_6) ;  /* 0x00000000001c8947 */ /* 0x000fea0003800000 */
[----:B------:R-:W0:Y:S02]  /*0ac0*/  LDC.64 R8, c[0x0][0x598] ;  /* 0x00016600ff087b82 */ /* 0x000e240000000a00 */
[----:B0-----:R-:W2:Y:S02]  /*0ad0*/  LDG.E.64 R8, desc[UR36][R8.64] ;  /* 0x0000002408087981 */ /* 0x001ea4000c1e1b00 */
[----:B--2---:R-:W-:-:S04]  /*0ae0*/  ISETP.NE.U32.AND P0, PT, R8, RZ, PT ;  /* 0x000000ff0800720c */ /* 0x004fc80003f05070 */
[----:B------:R-:W-:-:S13]  /*0af0*/  ISETP.NE.AND.EX P0, PT, R9, RZ, PT, P0 ;  /* 0x000000ff0900720c */ /* 0x000fda0003f05300 */
[----:B------:R-:W-:Y:S05]  /*0b00*/  @!P0 BRA `(.L_x_6) ;  /* 0x0000000000088947 */ /* 0x000fea0003800000 */
[----:B------:R0:W5:Y:S01]  /*0b10*/  LD.E R153, desc[UR36][R8.64] ;  /* 0x0000002408997980 */ /* 0x000162000c101900 */
[----:B------:R-:W-:Y:S05]  /*0b20*/  BRA `(.L_x_7) ;  /* 0x0000000000247947 */ /* 0x000fea0003800000 */
.L_x_6:
[----:B------:R-:W-:Y:S02]  /*0b30*/  ULDC.64 UR4, c[0x0][0x588] ;  /* 0x0001620000047ab9 */ /* 0x000fe40000000a00 */
[----:B------:R-:W-:-:S04]  /*0b40*/  ISETP.NE.U32.AND P0, PT, RZ, UR4, PT ;  /* 0x00000004ff007c0c */ /* 0x000fc8000bf05070 */
[----:B------:R-:W-:-:S13]  /*0b50*/  ISETP.NE.AND.EX P0, PT, RZ, UR5, PT, P0 ;  /* 0x00000005ff007c0c */ /* 0x000fda000bf05300 */
[----:B------:R-:W-:Y:S05]  /*0b60*/  @!P0 BRA `(.L_x_8) ;  /* 0x00000000000c8947 */ /* 0x000fea0003800000 */
[----:B------:R-:W0:Y:S02]  /*0b70*/  LDC.64 R8, c[0x0][0x588] ;  /* 0x00016200ff087b82 */ /* 0x000e240000000a00 */
[----:B0-----:R1:W5:Y:S01]  /*0b80*/  LDG.E R153, desc[UR36][R8.64] ;  /* 0x0000002408997981 */ /* 0x001362000c1e1900 */
[----:B------:R-:W-:Y:S05]  /*0b90*/  BRA `(.L_x_7) ;  /* 0x0000000000087947 */ /* 0x000fea0003800000 */
.L_x_8:
[----:B------:R-:W-:Y:S02]  /*0ba0*/  ULDC UR4, c[0x0][0x580] ;  /* 0x0001600000047ab9 */ /* 0x000fe40000000800 */
[----:B------:R-:W-:-:S07]  /*0bb0*/  IMAD.U32 R153, RZ, RZ, UR4 ;  /* 0x00000004ff997e24 */ /* 0x000fce000f8e00ff */
.L_x_7:
[----:B------:R-:W-:Y:S02]  /*0bc0*/  ULDC.64 UR4, c[0x0][0x5a0] ;  /* 0x0001680000047ab9 */ /* 0x000fe40000000a00 */
[----:B------:R-:W-:-:S04]  /*0bd0*/  ISETP.NE.U32.AND P0, PT, RZ, UR4, PT ;  /* 0x00000004ff007c0c */ /* 0x000fc8000bf05070 */
[----:B------:R-:W-:-:S13]  /*0be0*/  ISETP.NE.AND.EX P0, PT, RZ, UR5, PT, P0 ;  /* 0x00000005ff007c0c */ /* 0x000fda000bf05300 */
[----:B------:R-:W-:Y:S05]  /*0bf0*/  @!P0 BRA `(.L_x_9) ;  /* 0x00000000001c8947 */ /* 0x000fea0003800000 */
[----:B01----:R-:W0:Y:S02]  /*0c00*/  LDC.64 R8, c[0x0][0x5a0] ;  /* 0x00016800ff087b82 */ /* 0x003e240000000a00 */
[----:B0-----:R-:W2:Y:S02]  /*0c10*/  LDG.E.64 R8, desc[UR36][R8.64] ;  /* 0x0000002408087981 */ /* 0x001ea4000c1e1b00 */
[----:B--2---:R-:W-:-:S04]  /*0c20*/  ISETP.NE.U32.AND P0, PT, R8, RZ, PT ;  /* 0x000000ff0800720c */ /* 0x004fc80003f05070 */
[----:B------:R-:W-:-:S13]  /*0c30*/  ISETP.NE.AND.EX P0, PT, R9, RZ, PT, P0 ;  /* 0x000000ff0900720c */ /* 0x000fda0003f05300 */
[----:B------:R-:W-:Y:S05]  /*0c40*/  @!P0 BRA `(.L_x_9) ;  /* 0x0000000000088947 */ /* 0x000fea0003800000 */
[----:B------:R0:W5:Y:S01]  /*0c50*/  LD.E R152, desc[UR36][R8.64] ;  /* 0x0000002408987980 */ /* 0x000162000c101900 */
[----:B------:R-:W-:Y:S05]  /*0c60*/  BRA `(.L_x_10) ;  /* 0x0000000000247947 */ /* 0x000fea0003800000 */
.L_x_9:
[----:B------:R-:W-:Y:S02]  /*0c70*/  ULDC.64 UR4, c[0x0][0x590] ;  /* 0x0001640000047ab9 */ /* 0x000fe40000000a00 */
[----:B------:R-:W-:-:S04]  /*0c80*/  ISETP.NE.U32.AND P0, PT, RZ, UR4, PT ;  /* 0x00000004ff007c0c */ /* 0x000fc8000bf05070 */
[----:B------:R-:W-:-:S13]  /*0c90*/  ISETP.NE.AND.EX P0, PT, RZ, UR5, PT, P0 ;  /* 0x00000005ff007c0c */ /* 0x000fda000bf05300 */
[----:B------:R-:W-:Y:S05]  /*0ca0*/  @!P0 BRA `(.L_x_11) ;  /* 0x00000000000c8947 */ /* 0x000fea0003800000 */
[----:B01----:R-:W0:Y:S02]  /*0cb0*/  LDC.64 R8, c[0x0][0x590] ;  /* 0x00016400ff087b82 */ /* 0x003e240000000a00 */
[----:B0-----:R1:W5:Y:S01]  /*0cc0*/  LDG.E R152, desc[UR36][R8.64] ;  /* 0x0000002408987981 */ /* 0x001362000c1e1900 */
[----:B------:R-:W-:Y:S05]  /*0cd0*/  BRA `(.L_x_10) ;  /* 0x0000000000087947 */ /* 0x000fea0003800000 */
.L_x_11:
[----:B------:R-:W-:Y:S02]  /*0ce0*/  ULDC UR4, c[0x0][0x584] ;  /* 0x0001610000047ab9 */ /* 0x000fe40000000800 */
[----:B------:R-:W-:-:S07]  /*0cf0*/  IMAD.U32 R152, RZ, RZ, UR4 ;  /* 0x00000004ff987e24 */ /* 0x000fce000f8e00ff */
.L_x_10:
[----:B------:R-:W2:Y:S01]  /*0d00*/  LDC R2, c[0x0][0x65c] ;  /* 0x00019700ff027b82 */ /* 0x000ea20000000800 */
[----:B------:R-:W-:Y:S01]  /*0d10*/  ULDC UR6, c[0x0][0x28c] ;  /* 0x0000a30000067ab9 */ /* 0x000fe20000000800 */
[----:B------:R-:W-:Y:S01]  /*0d20*/  ISETP.NE.AND P0, PT, R10, 0x2, PT ;  /* 0x000000020a00780c */ /* 0x000fe20003f05270 */
[----:B------:R-:W-:Y:S01]  /*0d30*/  UIADD3 UR6, UR6, 0x3f, URZ ;  /* 0x0000003f06067890 */ /* 0x000fe2000fffe03f */
[----:B01----:R-:W-:Y:S01]  /*0d40*/  IMAD.U32 R8, RZ, RZ, UR12 ;  /* 0x0000000cff087e24 */ /* 0x003fe2000f8e00ff */
[----:B------:R-:W-:Y:S01]  /*0d50*/  UMOV UR39, URZ ;  /* 0x0000003f00277c82 */ /* 0x000fe20008000000 */
[----:B------:R-:W-:Y:S01]  /*0d60*/  IMAD.MOV.U32 R9, RZ, RZ, RZ ;  /* 0x000000ffff097224 */ /* 0x000fe200078e00ff */
[----:B------:R-:W-:Y:S01]  /*0d70*/  USHF.R.S32.HI UR7, URZ, 0x1f, UR6 ;  /* 0x0000001f3f077899 */ /* 0x000fe20008011406 */
[----:B------:R-:W-:Y:S01]  /*0d80*/  UMOV UR38, URZ ;  /* 0x0000003f00267c82 */ /* 0x000fe20008000000 */
[----:B------:R-:W-:Y:S02]  /*0d90*/  ULDC.64 UR8, c[0x0][0x650] ;  /* 0x0001940000087ab9 */ /* 0x000fe40000000a00 */
[----:B------:R-:W-:-:S04]  /*0da0*/  ULEA.HI UR7, UR7, UR6, URZ, 0x6 ;  /* 0x0000000607077291 */ /* 0x000fc8000f8f303f */
[----:B------:R-:W-:Y:S01]  /*0db0*/  USHF.R.S32.HI UR40, URZ, 0x6, UR7 ;  /* 0x000000063f287899 */ /* 0x000fe20008011407 */
[----:B--2---:R-:W-:-:S13]  /*0dc0*/  ISETP.NE.AND P1, PT, R2, 0x1, PT ;  /* 0x000000010200780c */ /* 0x004fda0003f25270 */
[----:B------:R-:W0:Y:S01]  /*0dd0*/  @P1 LDC R19, c[0x0][0x10] ;  /* 0x00000400ff131b82 */ /* 0x000e220000000800 */
[----:B------:R-:W-:Y:S02]  /*0de0*/  @P1 IMAD.MOV.U32 R7, RZ, RZ, RZ ;  /* 0x000000ffff071224 */ /* 0x000fe400078e00ff */
[----:B------:R-:W-:-:S05]  /*0df0*/  @P1 IMAD.MOV.U32 R17, RZ, RZ, RZ ;  /* 0x000000ffff111224 */ /* 0x000fca00078e00ff */
[----:B------:R-:W1:Y:S01]  /*0e00*/  @!P1 LDC R11, c[0x0][0xc] ;  /* 0x00000300ff0b9b82 */ /* 0x000e620000000800 */
[----:B------:R-:W-:Y:S01]  /*0e10*/  ULDC UR4, c[0x0][0xc] ;  /* 0x0000030000047ab9 */ /* 0x000fe20000000800 */
[----:B------:R-:W-:Y:S02]  /*0e20*/  ULDC UR5, c[0x0][0x10] ;  /* 0x0000040000057ab9 */ /* 0x000fe40000000800 */
[----:B------:R-:W-:-:S04]  /*0e30*/  UIMAD.WIDE.U32 UR4, UR4, UR5, URZ ;  /* 0x00000005040472a5 */ /* 0x000fc8000f8e003f */
[----:B------:R-:W2:Y:S01]  /*0e40*/  LDC R2, c[0x0][0x14] ;  /* 0x00000500ff027b82 */ /* 0x000ea20000000800 */
[----:B0-----:R-:W-:-:S04]  /*0e50*/  @P1 IMAD.WIDE.U32 R18, R19, UR12, R6 ;  /* 0x0000000c13121c25 */ /* 0x001fc8000f8e0006 */
[----:B------:R-:W-:Y:S02]  /*0e60*/  @P1 IMAD.IADD R17, R19, 0x1, R17 ;  /* 0x0000000113111824 */ /* 0x000fe400078e0211 */
[----:B-1----:R-:W-:-:S04]  /*0e70*/  @!P1 IMAD.WIDE.U32 R8, R6, R11, R8 ;  /* 0x0000000b06089225 */ /* 0x002fc800078e0008 */
[----:B------:R-:W-:Y:S02]  /*0e80*/  @!P1 IMAD.MOV.U32 R18, RZ, RZ, R8 ;  /* 0x000000ffff129224 */ /* 0x000fe400078e0008 */
[----:B------:R-:W-:Y:S02]  /*0e90*/  @!P1 IMAD.MOV.U32 R17, RZ, RZ, R9 ;  /* 0x000000ffff119224 */ /* 0x000fe400078e0009 */
[----:B--2---:R-:W-:-:S04]  /*0ea0*/  IMAD.WIDE.U32 R12, R2, UR4, RZ ;  /* 0x00000004020c7c25 */ /* 0x004fc8000f8e00ff */
[----:B------:R-:W-:Y:S01]  /*0eb0*/  IMAD R23, R2, UR5, RZ ;  /* 0x0000000502177c24 */ /* 0x000fe2000f8e02ff */
[----:B------:R0:W-:Y:S03]  /*0ec0*/  STL.64 [R1], R12 ;  /* 0x0000000c01007387 */ /* 0x0001e60000100a00 */
[----:B------:R-:W-:Y:S01]  /*0ed0*/  IMAD.IADD R23, R13, 0x1, R23 ;  /* 0x000000010d177824 */ /* 0x000fe200078e0217 */
[----:B------:R-:W-:Y:S06]  /*0ee0*/  @P0 BRA `(.L_x_12) ;  /* 0x0000000000200947 */ /* 0x000fec0003800000 */
[----:B------:R-:W-:Y:S01]  /*0ef0*/  UISETP.GE.U32.AND UP0, UPT, UR40, 0xb, UPT ;  /* 0x0000000b2800788c */ /* 0x000fe2000bf06070 */
[----:B------:R-:W-:Y:S01]  /*0f00*/  IADD3 R18, P0, R18, R12, RZ ;  /* 0x0000000c12127210 */ /* 0x000fe20007f1e0ff */
[----:B------:R-:W-:Y:S01]  /*0f10*/  UIMAD.WIDE.U32 UR4, UR40, -0x45d1745d, URZ ;  /* 0xba2e8ba3280478a5 */ /* 0x000fe2000f8e003f */
[----:B------:R-:W-:-:S03]  /*0f20*/  UMOV UR38, URZ ;  /* 0x0000003f00267c82 */ /* 0x000fc60008000000 */
[----:B------:R-:W-:Y:S01]  /*0f30*/  USHF.R.U32.HI UR4, URZ, 0x3, UR5 ;  /* 0x000000033f047899 */ /* 0x000fe20008011605 */
[----:B------:R-:W-:-:S03]  /*0f40*/  IMAD.X R17, R23, 0x1, R17, P0 ;  /* 0x0000000117117824 */ /* 0x000fc600000e0611 */
[----:B------:R-:W-:Y:S02]  /*0f50*/  UIMAD UR39, UR4, -0xb, UR40 ;  /* 0xfffffff5042778a4 */ /* 0x000fe4000f8e0228 */
[----:B------:R-:W-:-:S12]  /*0f60*/  @UP0 ULOP3.LUT UR38, UR4, 0x1, URZ, 0xc0, !UPT ;  /* 0x0000000104260892 */ /* 0x000fd8000f8ec03f */
.L_x_12:
[----:B------:R-:W-:Y:S01]  /*0f70*/  ISETP.GE.U32.AND P0, PT, R18, UR8, PT ;  /* 0x0000000812007c0c */ /* 0x000fe2000bf06070 */
[----:B------:R-:W-:Y:S01]  /*0f80*/  IMAD.MOV.U32 R19, RZ, RZ, -0x1 ;  /* 0xffffffffff137424 */ /* 0x000fe200078e00ff */
[----:B------:R-:W-:Y:S01]  /*0f90*/  PRMT R8, RZ, 0x7610, R8 ;  /* 0x00007610ff087816 */ /* 0x000fe20000000008 */
[----:B------:R-:W-:Y:S01]  /*0fa0*/  IMAD.MOV.U32 R22, RZ, RZ, -0x1 ;  /* 0xffffffffff167424 */ /* 0x000fe200078e00ff */
[----:B------:R-:W-:Y:S01]  /*0fb0*/  ISETP.GE.U32.AND.EX P0, PT, R17, UR9, PT, P0 ;  /* 0x0000000911007c0c */ /* 0x000fe2000bf06100 */
[----:B------:R-:W-:-:S12]  /*0fc0*/  IMAD.MOV.U32 R2, RZ, RZ, -0x1 ;  /* 0xffffffffff027424 */ /* 0x000fd800078e00ff */
[----:B------:R-:W-:Y:S05]  /*0fd0*/  @P0 BRA `(.L_x_13) ;  /* 0x00000004002c0947 */ /* 0x000fea0003800000 */
[----:B------:R-:W1:Y:S01]  /*0fe0*/  LDC.64 R26, c[0x0][0x628] ;  /* 0x00018a00ff1a7b82 */ /* 0x000e620000000a00 */
[----:B------:R-:W-:Y:S02]  /*0ff0*/  IMAD.MOV.U32 R8, RZ, RZ, R18 ;  /* 0x000000ffff087224 */ /* 0x000fe400078e0012 */
[----:B------:R-:W-:-:S05]  /*1000*/  IMAD.MOV.U32 R9, RZ, RZ, R17 ;  /* 0x000000ffff097224 */ /* 0x000fca00078e0011 */
[----:B------:R-:W2:Y:S08]  /*1010*/  LDC R2, c[0x0][0x630] ;  /* 0x00018c00ff027b82 */ /* 0x000eb00000000800 */
[----:B------:R-:W3:Y:S01]  /*1020*/  LDC.64 R28, c[0x0][0x620] ;  /* 0x00018800ff1c7b82 */ /* 0x000ee20000000a00 */
[----:B-1----:R-:W-:-:S04]  /*1030*/  ISETP.NE.U32.AND P0, PT, R26, RZ, PT ;  /* 0x000000ff1a00720c */ /* 0x002fc80003f05070 */
[----:B------:R-:W-:-:S13]  /*1040*/  ISETP.NE.AND.EX P0, PT, R27, RZ, PT, P0 ;  /* 0x000000ff1b00720c */ /* 0x000fda0003f05300 */
[----:B--23--:R-:W-:Y:S05]  /*1050*/  @!P0 BRA `(.L_x_14) ;  /* 0x0000000000288947 */ /* 0x00cfea0003800000 */
[----:B0-----:R-:W0:Y:S02]  /*1060*/  LDC R13, c[0x0][0x634] ;  /* 0x00018d00ff0d7b82 */ /* 0x001e240000000800 */
[----:B0-----:R-:W-:-:S05]  /*1070*/  IADD3 R13, P0, R18, R13, RZ ;  /* 0x0000000d120d7210 */ /* 0x001fca0007f1e0ff */
[----:B------:R-:W-:-:S04]  /*1080*/  IMAD.X R15, RZ, RZ, R17, P0 ;  /* 0x000000ffff0f7224 */ /* 0x000fc800000e0611 */
[----:B------:R-:W-:-:S04]  /*1090*/  IMAD.WIDE.U32 R8, R15, R26, RZ ;  /* 0x0000001a0f087225 */ /* 0x000fc800078e00ff */
[----:B------:R-:W-:-:S04]  /*10a0*/  IMAD.WIDE.U32 R10, P0, R13, R27, R8 ;  /* 0x0000001b0d0a7225 */ /* 0x000fc80007800008 */
[----:B------:R-:W-:-:S04]  /*10b0*/  IMAD.WIDE.U32 R8, R13, R26, RZ ;  /* 0x0000001a0d087225 */ /* 0x000fc800078e00ff */
[----:B------:R-:W-:Y:S01]  /*10c0*/  IMAD.X R13, RZ, RZ, RZ, P0 ;  /* 0x000000ffff0d7224 */ /* 0x000fe200000e06ff */
[----:B------:R-:W-:Y:S01]  /*10d0*/  IADD3 RZ, P0, R9, R10, RZ ;  /* 0x0000000a09ff7210 */ /* 0x000fe20007f1e0ff */
[----:B------:R-:W-:-:S04]  /*10e0*/  IMAD.MOV.U32 R12, RZ, RZ, R11 ;  /* 0x000000ffff0c7224 */ /* 0x000fc800078e000b */
[----:B------:R-:W-:-:S08]  /*10f0*/  IMAD.WIDE.U32.X R8, R15, R27, R12, P0 ;  /* 0x0000001b0f087225 */ /* 0x000fd000000e040c */
.L_x_14:
[----:B------:R-:W1:Y:S01]  /*1100*/  LDC.64 R32, c[0x0][0x640] ;  /* 0x00019000ff207b82 */ /* 0x000e620000000a00 */
[-C--:B------:R-:W-:Y:S01]  /*1110*/  SHF.R.U64 R30, R8, R2.reuse, R9 ;  /* 0x00000002081e7219 */ /* 0x080fe20000001209 */
[----:B------:R-:W-:Y:S01]  /*1120*/  IMAD.MOV.U32 R19, RZ, RZ, R17 ;  /* 0x000000ffff137224 */ /* 0x000fe200078e0011 */
[----:B------:R-:W-:Y:S01]  /*1130*/  SHF.R.U32.HI R2, RZ, R2, R9 ;  /* 0x00000002ff027219 */ /* 0x000fe20000011609 */
[----:B------:R-:W-:Y:S01]  /*1140*/  IMAD.MOV.U32 R26, RZ, RZ, 0x1 ;  /* 0x00000001ff1a7424 */ /* 0x000fe200078e00ff */
[----:B------:R-:W-:-:S03]  /*1150*/  IADD3 R11, P0, RZ, -R30, RZ ;  /* 0x8000001eff0b7210 */ /* 0x000fc60007f1e0ff */
[----:B------:R-:W2:Y:S02]  /*1160*/  LDC R10, c[0x0][0x618] ;  /* 0x00018600ff0a7b82 */ /* 0x000ea40000000800 */
[----:B------:R-:W-:-:S04]  /*1170*/  IMAD.X R9, RZ, RZ, ~R2, P0 ;  /* 0x000000ffff097224 */ /* 0x000fc800000e0e02 */
[-C--:B------:R-:W-:Y:S02]  /*1180*/  IMAD R2, R9, R28.reuse, RZ ;  /* 0x0000001c09027224 */ /* 0x080fe400078e02ff */
[----:B0-----:R-:W0:Y:S01]  /*1190*/  LDC R13, c[0x0][0x608] ;  /* 0x00018200ff0d7b82 */ /* 0x001e220000000800 */
[----:B------:R-:W-:-:S04]  /*11a0*/  IMAD.WIDE.U32 R8, R11, R28, R18 ;  /* 0x0000001c0b087225 */ /* 0x000fc800078e0012 */
[----:B------:R-:W-:Y:S02]  /*11b0*/  IMAD R11, R11, R29, R2 ;  /* 0x0000001d0b0b7224 */ /* 0x000fe400078e0202 */
[----:B------:R-:W-:Y:S01]  /*11c0*/  IMAD.MOV.U32 R2, RZ, RZ, -0x1 ;  /* 0xffffffffff027424 */ /* 0x000fe200078e00ff */
[----:B------:R-:W3:Y:S01]  /*11d0*/  LDC R31, c[0x0][0x658] ;  /* 0x00019600ff1f7b82 */ /* 0x000ee20000000800 */
[----:B------:R-:W-:Y:S01]  /*11e0*/  IMAD.IADD R9, R9, 0x1, R11 ;  /* 0x0000000109097824 */ /* 0x000fe200078e020b */
[----:B-1----:R-:W-:-:S04]  /*11f0*/  ISETP.NE.U32.AND P0, PT, R32, RZ, PT ;  /* 0x000000ff2000720c */ /* 0x002fc80003f05070 */
[----:B------:R-:W-:Y:S02]  /*1200*/  ISETP.NE.AND.EX P0, PT, R33, RZ, PT, P0 ;  /* 0x000000ff2100720c */ /* 0x000fe40003f05300 */
[----:B------:R-:W1:Y:S01]  /*1210*/  LDC R29, c[0x0][0x600] ;  /* 0x00018000ff1d7b82 */ /* 0x000e620000000800 */
[-CC-:B--2---:R-:W-:Y:S02]  /*1220*/  SHF.R.U64 R27, R8, R10.reuse, R9.reuse ;  /* 0x0000000a081b7219 */ /* 0x184fe40000001209 */
[----:B------:R-:W-:-:S05]  /*1230*/  SHF.R.U32.HI R8, RZ, R10, R9 ;  /* 0x0000000aff087219 */ /* 0x000fca0000011609 */
[----:B------:R-:W2:Y:S01]  /*1240*/  LDC R22, c[0x0][0x648] ;  /* 0x00019200ff167b82 */ /* 0x000ea20000000800 */
[-CC-:B0-----:R-:W-:Y:S02]  /*1250*/  SHF.R.U64 R34, R27, R13.reuse, R8.reuse ;  /* 0x0000000d1b227219 */ /* 0x181fe40000001208 */
[----:B------:R-:W-:-:S05]  /*1260*/  SHF.R.U32.HI R8, RZ, R13, R8 ;  /* 0x0000000dff087219 */ /* 0x000fca0000011608 */
[----:B------:R-:W0:Y:S01]  /*1270*/  LDC R24, c[0x0][0x638] ;  /* 0x00018e00ff187b82 */ /* 0x000e220000000800 */
[-CC-:B---3--:R-:W-:Y:S02]  /*1280*/  SHF.R.U64 R36, R34, R31.reuse, R8.reuse ;  /* 0x0000001f22247219 */ /* 0x188fe40000001208 */
[-C--:B------:R-:W-:Y:S02]  /*1290*/  SHF.L.U32 R2, R2, R31.reuse, RZ ;  /* 0x0000001f02027219 */ /* 0x080fe400000006ff */
[----:B------:R-:W-:Y:S01]  /*12a0*/  SHF.R.U32.HI R9, RZ, R31, R8 ;  /* 0x0000001fff097219 */ /* 0x000fe20000011608 */
[----:B------:R-:W-:Y:S01]  /*12b0*/  IMAD.MOV.U32 R8, RZ, RZ, R36 ;  /* 0x000000ffff087224 */ /* 0x000fe200078e0024 */
[----:B------:R-:W-:Y:S01]  /*12c0*/  LOP3.LUT R15, RZ, R2, RZ, 0x33, !PT ;  /* 0x00000002ff0f7212 */ /* 0x000fe200078e33ff */
[----:B------:R-:W3:Y:S01]  /*12d0*/  LDC R28, c[0x0][0x610] ;  /* 0x00018400ff1c7b82 */ /* 0x000ee20000000800 */
[----:B------:R-:W-:Y:S05]  /*12e0*/  @!P0 BRA `(.L_x_15) ;  /* 0x0000000000288947 */ /* 0x000fea0003800000 */
[----:B------:R-:W4:Y:S02]  /*12f0*/  LDC R13, c[0x0][0x64c] ;  /* 0x00019300ff0d7b82 */ /* 0x000f240000000800 */
[----:B----4-:R-:W-:-:S05]  /*1300*/  IADD3 R13, P0, R36, R13, RZ ;  /* 0x0000000d240d7210 */ /* 0x010fca0007f1e0ff */
        /* <DEDUP_REMOVED lines=8> */
.L_x_15:
[----:B--2---:R-:W-:Y:S01]  /*1390*/  SHF.R.U64 R7, R8, R22, R9 ;  /* 0x0000001608077219 */ /* 0x004fe20000001209 */
[----:B-1----:R-:W-:Y:S01]  /*13a0*/  VIADD R8, R29, 0xffffffff ;  /* 0xffffffff1d087836 */ /* 0x002fe20000000000 */
[----:B------:R-:W-:Y:S01]  /*13b0*/  SHF.L.U32 R2, R26, R31, RZ ;  /* 0x0000001f1a027219 */ /* 0x000fe200000006ff */
[----:B------:R-:W-:Y:S01]  /*13c0*/  @P1 IMAD R21, R25, R20, R6 ;  /* 0x0000001419151224 */ /* 0x000fe200078e0206 */
[----:B------:R-:W-:Y:S01]  /*13d0*/  LOP3.LUT R15, R34, R15, RZ, 0xc0, !PT ;  /* 0x0000000f220f7212 */ /* 0x000fe200078ec0ff */
[----:B------:R-:W-:Y:S01]  /*13e0*/  IMAD.MOV R9, RZ, RZ, -R7 ;  /* 0x000000ffff097224 */ /* 0x000fe200078e0a07 */
[----:B------:R-:W-:-:S03]  /*13f0*/  LOP3.LUT R8, R27, R8, RZ, 0xc0, !PT ;  /* 0x000000081b087212 */ /* 0x000fc600078ec0ff */
[----:B------:R-:W-:Y:S02]  /*1400*/  IMAD R6, R2, R7, R15 ;  /* 0x0000000702067224 */ /* 0x000fe400078e020f */
[----:B0-----:R-:W-:Y:S02]  /*1410*/  IMAD R2, R9, R24, R36 ;  /* 0x0000001809027224 */ /* 0x001fe400078e0224 */
[----:B---3--:R-:W-:Y:S02]  /*1420*/  IMAD R19, R6, R28, R21 ;  /* 0x0000001c06137224 */ /* 0x008fe400078e0215 */
[----:B------:R-:W-:Y:S02]  /*1430*/  IMAD R2, R2, R29, R8 ;  /* 0x0000001d02027224 */ /* 0x000fe400078e0208 */
[----:B------:R-:W-:-:S03]  /*1440*/  IMAD.MOV.U32 R6, RZ, RZ, 0x1 ;  /* 0x00000001ff067424 */ /* 0x000fc600078e00ff */
[----:B------:R-:W-:Y:S02]  /*1450*/  SEL R22, R2, R19, !P1 ;  /* 0x0000001302167207 */ /* 0x000fe40004800000 */
[----:B------:R-:W-:Y:S01]  /*1460*/  SEL R19, R19, R2, !P1 ;  /* 0x0000000213137207 */ /* 0x000fe20004800000 */
[----:B------:R-:W-:Y:S01]  /*1470*/  IMAD.MOV.U32 R2, RZ, RZ, R30 ;  /* 0x000000ffff027224 */ /* 0x000fe200078e001e */
[----:B------:R-:W-:-:S07]  /*1480*/  PRMT R8, R6, 0x7610, R8 ;  /* 0x0000761006087816 */ /* 0x000fce0000000008 */
.L_x_13:
[----:B------:R-:W-:Y:S05]  /*1490*/  @!P2 BRA `(.L_x_16) ;  /* 0x00000000000ca947 */ /* 0x000fea0003800000 */
[----:B------:R-:W-:Y:S01]  /*14a0*/  UCGABAR_WAIT ;  /* 0x0000000000007dc7 */ /* 0x000fe20008000000 */
[----:B------:R-:W-:Y:S01]  /*14b0*/  CCTL.IVALL ;  /* 0x00000000ff00798f */ /* 0x000fe20002000000 */
[----:B------:R-:W-:Y:S05]  /*14c0*/  BRA `(.L_x_17) ;  /* 0x0000000000047947 */ /* 0x000fea0003800000 */
.L_x_16:
[----:B------:R-:W-:Y:S06]  /*14d0*/  BAR.SYNC.DEFER_BLOCKING 0x0 ;  /* 0x0000000000007b1d */ /* 0x000fec0000010000 */
.L_x_17:
[----:B------:R-:W-:Y:S05]  /*14e0*/  @!P4 BRA `(.L_x_18) ;  /* 0x0000007400a0c947 */ /* 0x000fea0003800000 */
[----:B------:R-:W-:-:S13]  /*14f0*/  ISETP.GT.U32.AND P0, PT, R35, 0x1, PT ;  /* 0x000000012300780c */ /* 0x000fda0003f04070 */
[----:B------:R-:W-:Y:S05]  /*1500*/  @P0 EXIT ;  /* 0x000000000000094d */ /* 0x000fea0003800000 */
.L_x_19:
[----:B------:R-:W-:-:S08]  /*1510*/  NOP ;  /* 0x0000000000007918 */ /* 0x000fd00000000000 */
[----:B------:R-:W1:Y:S02]  /*1520*/  USETMAXREG.TRY_ALLOC.CTAPOOL UP0, 0xe8 ;  /* 0x000000e8000079c8 */ /* 0x000e640008000600 */
[----:B-1----:R-:W-:-:S13]  /*1530*/  PLOP3.LUT P0, PT, PT, PT, UP0, 0x80, 0x0 ;  /* 0x000000000000781c */ /* 0x002fda0003f0f008 */
[----:B------:R-:W-:Y:S05]  /*1540*/  @!P0 BRA `(.L_x_19) ;  /* 0xfffffffc00f08947 */ /* 0x000fea000383ffff */
[----:B------:R-:W-:-:S13]  /*1550*/  LOP3.LUT P0, RZ, R8, 0xff, RZ, 0xc0, !PT ;  /* 0x000000ff08ff7812 */ /* 0x000fda000780c0ff */
[----:B------:R-:W-:Y:S05]  /*1560*/  @!P0 EXIT ;  /* 0x000000000000894d */ /* 0x000fea0003800000 */
[----:B------:R-:W1:Y:S01]  /*1570*/  S2UR UR4, SR_CgaCtaId ;  /* 0x00000000000479c3 */ /* 0x000e620000008800 */
[----:B------:R-:W-:Y:S01]  /*1580*/  VIADD R14, R14, 0xffffffff ;  /* 0xffffffff0e0e7836 */ /* 0x000fe20000000000 */
[CC--:B------:R-:W-:Y:S01]  /*1590*/  LEA.HI R4, R0.reuse, R3.reuse, RZ, 0x2 ;  /* 0x0000000300047211 */ /* 0x0c0fe200078f10ff */
[----:B------:R-:W-:Y:S01]  /*15a0*/  UMOV UR41, 0x400 ;  /* 0x0000040000297882 */ /* 0x000fe20000000000 */
[----:B------:R-:W-:Y:S01]  /*15b0*/  LEA.HI R0, R0, R3, RZ, 0x5 ;  /* 0x0000000300007211 */ /* 0x000fe200078f28ff */
[----:B------:R-:W-:Y:S01]  /*15c0*/  UISETP.LT.AND UP0, UPT, UR40, 0x1, UPT ;  /* 0x000000012800788c */ /* 0x000fe2000bf01270 */
[----:B------:R-:W-:Y:S01]  /*15d0*/  R2UR UR42, R14 ;  /* 0x000000000e2a72ca */ /* 0x000fe200000e0000 */
[----:B------:R-:W-:Y:S01]  /*15e0*/  ULDC UR5, c[0x0][0x284] ;  /* 0x0000a10000057ab9 */ /* 0x000fe20000000800 */
[--C-:B------:R-:W-:Y:S01]  /*15f0*/  SHF.R.S32.HI R156, RZ, 0x2, R4.reuse ;  /* 0x00000002ff9c7819 */ /* 0x100fe20000011404 */
[----:B------:R-:W-:Y:S01]  /*1600*/  USEL UR43, UR40, 0x1, UP0 ;  /* 0x00000001282b7887 */ /* 0x000fe20008000000 */
[----:B------:R-:W-:Y:S01]  /*1610*/  SHF.R.S32.HI R5, RZ, 0x1f, R4 ;  /* 0x0000001fff057819 */ /* 0x000fe20000011404 */
[----:B------:R-:W-:Y:S01]  /*1620*/  USHF.L.U32 UR44, UR40, 0x1, URZ ;  /* 0x00000001282c7899 */ /* 0x000fe2000800063f */
[----:B------:R-:W-:Y:S01]  /*1630*/  LOP3.LUT R158, R4, 0xfffffffc, RZ, 0xc0, !PT ;  /* 0xfffffffc049e7812 */ /* 0x000fe200078ec0ff */
[----:B------:R-:W-:Y:S01]  /*1640*/  UIADD3 UR43, -UR43, UR40, URZ ;  /* 0x000000282b2b7290 */ /* 0x000fe2000fffe13f */
[----:B------:R-:W-:-:S02]  /*1650*/  LEA.HI R5, R5, R156, RZ, 0x3 ;  /* 0x0000009c05057211 */ /* 0x000fc400078f18ff */
[----:B------:R-:W-:Y:S01]  /*1660*/  ISETP.NE.AND P0, PT, R14, RZ, PT ;  /* 0x000000ff0e00720c */ /* 0x000fe20003f05270 */
[----:B------:R-:W-:Y:S01]  /*1670*/  IMAD.IADD R158, R3, 0x1, -R158 ;  /* 0x00000001039e7824 */ /* 0x000fe200078e0a9e */
[----:B------:R-:W-:Y:S01]  /*1680*/  LOP3.LUT R5, R5, 0xfffffff8, RZ, 0xc0, !PT ;  /* 0xfffffff805057812 */ /* 0x000fe200078ec0ff */
[----:B------:R-:W-:Y:S01]  /*1690*/  USHF.L.U32 UR42, UR42, 0x3, URZ ;  /* 0x000000032a2a7899 */ /* 0x000fe2000800063f */
[----:B------:R-:W-:-:S03]  /*16a0*/  SEL R165, RZ, 0x1, P0 ;  /* 0x00000001ffa57807 */ /* 0x000fc60000000000 */
[----:B------:R-:W-:Y:S01]  /*16b0*/  IMAD.IADD R156, R156, 0x1, -R5 ;  /* 0x000000019c9c7824 */ /* 0x000fe200078e0a05 */
[----:B-1----:R-:W-:Y:S01]  /*16c0*/  ULEA UR41, UR4, UR41, 0x18 ;  /* 0x0000002904297291 */ /* 0x002fe2000f8ec03f */
[----:B------:R-:W-:Y:S01]  /*16d0*/  SHF.R.S32.HI R5, RZ, 0x5, R0 ;  /* 0x00000005ff057819 */ /* 0x000fe20000011400 */
[----:B------:R-:W-:Y:S02]  /*16e0*/  IMAD.U32 R160, RZ, RZ, UR42 ;  /* 0x0000002affa07e24 */ /* 0x000fe4000f8e00ff */
[----:B------:R-:W-:Y:S01]  /*16f0*/  UIADD3 UR45, UR41, 0xc0, URZ ;  /* 0x000000c0292d7890 */ /* 0x000fe2000fffe03f */
[--C-:B------:R-:W-:Y:S01]  /*1700*/  SHF.R.S32.HI R157, RZ, 0x1f, R156.reuse ;  /* 0x0000001fff9d7819 */ /* 0x100fe2000001149c */
[C-C-:B------:R-:W-:Y:S01]  /*1710*/  IMAD R163, R5.reuse, -0x10, -R156.reuse ;  /* 0xfffffff005a37824 */ /* 0x140fe200078e0a9c */
[C---:B------:R-:W-:Y:S02]  /*1720*/  LOP3.LUT R162, R160.reuse, 0x8, RZ, 0xc0, !PT ;  /* 0x00000008a0a27812 */ /* 0x040fe400078ec0ff */
[----:B------:R-:W-:Y:S01]  /*1730*/  LOP3.LUT R160, R160, 0x8, RZ, 0xc, !PT ;  /* 0x00000008a0a07812 */ /* 0x000fe200078e0cff */
[----:B------:R-:W-:Y:S01]  /*1740*/  IMAD.U32 R159, RZ, RZ, UR45 ;  /* 0x0000002dff9f7e24 */ /* 0x000fe2000f8e00ff */
[----:B------:R-:W-:Y:S01]  /*1750*/  LOP3.LUT R162, R162, 0x18, RZ, 0x3c, !PT ;  /* 0x00000018a2a27812 */ /* 0x000fe200078e3cff */
[----:B------:R-:W-:-:S04]  /*1760*/  IMAD.WIDE R156, R5, 0x10, R156 ;  /* 0x00000010059c7825 */ /* 0x000fc800078e029c */
[----:B------:R-:W-:Y:S02]  /*1770*/  VIADD R161, R159, UR42 ;  /* 0x0000002a9fa17c36 */ /* 0x000fe40008000000 */
[----:B------:R-:W-:-:S07]  /*1780*/  VIADD R163, R163, UR5 ;  /* 0x00000005a3a37c36 */ /* 0x000fce0008000000 */
.L_x_299:
[----:B------:R-:W-:Y:S01]  /*1790*/  SHF.L.U32 R0, R165, 0x1f, RZ ;  /* 0x0000001fa5007819 */ /* 0x000fe200000006ff */
[----:B------:R-:W-:Y:S02]  /*17a0*/  ULDC UR4, c[0x0][0x28c] ;  /* 0x0000a30000047ab9 */ /* 0x000fe40000000800 */
[----:B------:R-:W-:Y:S01]  /*17b0*/  ISETP.LT.AND P1, PT, RZ, UR4, PT ;  /* 0x00000004ff007c0c */ /* 0x000fe2000bf21270 */
[----:B-1----:R-:W1:Y:S02]  /*17c0*/  SYNCS.PHASECHK.TRANS64.TRYWAIT P0, [R159+UR42], R0 ;  /* 0x000000009f0075a7 */ /* 0x002e64000800016a */
[----:B-1-34-:R-:W-:Y:S10]  /*17d0*/  @!P0 BRA `(.L_x_20) ;  /* 0x0000008800308947 */ /* 0x01aff40003800000 */
.L_x_328:
[----:B------:R-:W-:Y:S05]  /*17e0*/  @P1 BRA `(.L_x_21) ;  /* 0x0000000000401947 */ /* 0x000fea0003800000 */
[----:B-1----:R-:W-:Y:S01]  /*17f0*/  MOV R0, 0x0 ;  /* 0x0000000000007802 */ /* 0x002fe20000000f00 */
[----:B------:R-:W-:Y:S01]  /*1800*/  ULDC.64 UR4, c[0x4][0x68] ;  /* 0x01001a0000047ab9 */ /* 0x000fe20000000a00 */
[----:B------:R-:W-:Y:S01]  /*1810*/  ULDC.64 UR6, c[0x4][0x8] ;  /* 0x0100020000067ab9 */ /* 0x000fe20000000a00 */
[----:B------:R-:W-:Y:S01]  /*1820*/  IMAD.U32 R4, RZ, RZ, UR4 ;  /* 0x00000004ff047e24 */ /* 0x000fe2000f8e00ff */
[----:B------:R1:W2:Y:S01]  /*1830*/  LDC.64 R14, c[0x4][R0] ;  /* 0x01000000000e7b82 */ /* 0x0002a20000000a00 */
[----:B------:R-:W-:Y:S01]  /*1840*/  IMAD.U32 R5, RZ, RZ, UR5 ;  /* 0x00000005ff057e24 */ /* 0x000fe2000f8e00ff */
[----:B------:R-:W-:Y:S01]  /*1850*/  ULDC.64 UR4, c[0x4][0x70] ;  /* 0x01001c0000047ab9 */ /* 0x000fe20000000a00 */
[----:B------:R-:W-:Y:S02]  /*1860*/  IMAD.U32 R10, RZ, RZ, UR6 ;  /* 0x00000006ff0a7e24 */ /* 0x000fe4000f8e00ff */
[----:B------:R-:W-:Y:S02]  /*1870*/  IMAD.U32 R6, RZ, RZ, UR4 ;  /* 0x00000004ff067e24 */ /* 0x000fe4000f8e00ff */
[----:B------:R-:W-:-:S02]  /*1880*/  IMAD.U32 R7, RZ, RZ, UR5 ;  /* 0x00000005ff077e24 */ /* 0x000fc4000f8e00ff */
[----:B------:R-:W-:Y:S02]  /*1890*/  IMAD.U32 R11, RZ, RZ, UR7 ;  /* 0x00000007ff0b7e24 */ /* 0x000fe4000f8e00ff */
[----:B------:R-:W-:Y:S02]  /*18a0*/  IMAD.MOV.U32 R8, RZ, RZ, 0x1e1 ;  /* 0x000001e1ff087424 */ /* 0x000fe400078e00ff */
[----:B0-----:R-:W-:Y:S02]  /*18b0*/  IMAD.MOV.U32 R12, RZ, RZ, 0x1 ;  /* 0x00000001ff0c7424 */ /* 0x001fe400078e00ff */
[----:B-1----:R-:W-:-:S07]  /*18c0*/  IMAD.MOV.U32 R13, RZ, RZ, RZ ;  /* 0x000000ffff0d7224 */ /* 0x002fce00078e00ff */
[----:B------:R-:W-:-:S07]  /*18d0*/  LEPC R20, `(.L_x_21) ;  /* 0x000000001014794e */ /* 0x000fce0000000000 */
[----:B--2--5:R-:W-:Y:S05]  /*18e0*/  CALL.ABS.NOINC R14 ;  /* 0x000000000e007343 */ /* 0x024fea0003c00000 */
.L_x_21:
[----:B-1----:R-:W-:-:S04]  /*18f0*/  LOP3.LUT R0, R16, 0x1, RZ, 0xfc, !PT ;  /* 0x0000000110007812 */ /* 0x002fc800078efcff */
[----:B------:R-:W-:-:S13]  /*1900*/  ISETP.NE.AND P0, PT, R0, 0x3, PT ;  /* 0x000000030000780c */ /* 0x000fda0003f05270 */
[----:B------:R-:W-:Y:S05]  /*1910*/  @!P0 BRA `(.L_x_22) ;  /* 0x0000000000048947 */ /* 0x000fea0003800000 */
[----:B------:R-:W-:Y:S01]  /*1920*/  BPT.TRAP 0x1 ;  /* 0x000000040000795c */ /* 0x000fe20000300000 */
.L_x_22:
[----:B------:R-:W-:Y:S02]  /*1930*/  IMAD.U32 R3, RZ, RZ, UR39 ;  /* 0x00000027ff037e24 */ /* 0x000fe4000f8e00ff */
[----:B------:R-:W-:-:S03]  /*1940*/  IMAD.U32 R0, RZ, RZ, UR38 ;  /* 0x00000026ff007e24 */ /* 0x000fc6000f8e00ff */
[----:B------:R-:W-:Y:S02]  /*1950*/  LEA R3, R3, UR41, 0x3 ;  /* 0x0000002903037c11 */ /* 0x000fe4000f8e18ff */
[----:B------:R-:W-:-:S04]  /*1960*/  SHF.L.U32 R0, R0, 0x1f, RZ ;  /* 0x0000001f00007819 */ /* 0x000fc800000006ff */
[----:B------:R1:W2:Y:S01]  /*1970*/  SYNCS.PHASECHK.TRANS64.TRYWAIT P1, [R3+URZ], R0 ;  /* 0x00000000030075a7 */ /* 0x0002a2000802017f */
[----:B------:R-:W-:Y:S05]  /*1980*/  @!P0 BRA `(.L_x_23) ;  /* 0x0000000000048947 */ /* 0x000fea0003800000 */
[----:B------:R-:W-:Y:S01]  /*1990*/  BPT.TRAP 0x1 ;  /* 0x000000040000795c */ /* 0x000fe20000300000 */
.L_x_23:
[----:B------:R-:W-:-:S05]  /*19a0*/  IMAD.U32 R4, RZ, RZ, UR43 ;  /* 0x0000002bff047e24 */ /* 0x000fca000f8e00ff */
[----:B------:R-:W-:Y:S01]  /*19b0*/  ISETP.GE.AND P2, PT, R4, 0x1, PT ;  /* 0x000000010400780c */ /* 0x000fe20003f46270 */
[----:B--2---:R-:W-:-:S12]  /*19c0*/  @P1 BRA `(.L_x_24) ;  /* 0x0000000000081947 */ /* 0x004fd80003800000 */
[----:B------:R-:W2:Y:S02]  /*19d0*/  SYNCS.PHASECHK.TRANS64.TRYWAIT P1, [R3+URZ], R0 ;  /* 0x00000000030075a7 */ /* 0x000ea4000802017f */
[----:B--2---:R-:W-:Y:S05]  /*19e0*/  @!P1 BRA `(.L_x_25) ;  /* 0x0000008400c09947 */ /* 0x004fea0003800000 */
.L_x_24:
[----:B------:R-:W-:Y:S05]  /*19f0*/  WARPSYNC.ALL ;  /* 0x0000000000007948 */ /* 0x000fea0003800000 */
[----:B------:R-:W-:Y:S01]  /*1a00*/  UIADD3 UR4, UR41, 0x180, URZ ;  /* 0x0000018029047890 */ /* 0x000fe2000fffe03f */
[----:B------:R-:W-:Y:S01]  /*1a10*/  WARPGROUP.ARRIVE ;  /* 0x00000000000079c5 */ /* 0x000fe20000000000 */
[----:B------:R-:W-:Y:S02]  /*1a20*/  UIADD3 UR5, UR41, 0xb180, URZ ;  /* 0x0000b18029057890 */ /* 0x000fe4000fffe03f */
[----:B------:R-:W-:Y:S02]  /*1a30*/  USHF.R.U32.HI UR4, URZ, 0x4, UR4 ;  /* 0x000000043f047899 */ /* 0x000fe40008011604 */
[----:B------:R-:W-:-:S02]  /*1a40*/  USHF.R.U32.HI UR5, URZ, 0x4, UR5 ;  /* 0x000000043f057899 */ /* 0x000fc40008011605 */
[----:B------:R-:W-:Y:S02]  /*1a50*/  ULOP3.LUT UR4, UR4, 0x3fff, URZ, 0xc0, !UPT ;  /* 0x00003fff04047892 */ /* 0x000fe4000f8ec03f */
[----:B------:R-:W-:Y:S02]  /*1a60*/  ULOP3.LUT UR5, UR5, 0x3fff, URZ, 0xc0, !UPT ;  /* 0x00003fff05057892 */ /* 0x000fe4000f8ec03f */
[----:B------:R-:W-:Y:S02]  /*1a70*/  ULOP3.LUT UR10, UR4, 0x10000, URZ, 0xfc, !UPT ;  /* 0x00010000040a7892 */ /* 0x000fe4000f8efc3f */
[----:B------:R-:W-:Y:S02]  /*1a80*/  ULOP3.LUT UR9, UR5, 0x10000, URZ, 0xfc, !UPT ;  /* 0x0001000005097892 */ /* 0x000fe4000f8efc3f */
[----:B------:R-:W-:Y:S02]  /*1a90*/  ULEA UR4, UR39, UR10, 0x8 ;  /* 0x0000000a27047291 */ /* 0x000fe4000f8e403f */
[----:B------:R-:W-:Y:S01]  /*1aa0*/  ULEA UR6, UR39, UR9, 0xa ;  /* 0x0000000927067291 */ /* 0x000fe2000f8e503f */
[----:B------:R-:W-:Y:S01]  /*1ab0*/  UMOV UR5, 0x80000020 ;  /* 0x8000002000057882 */ /* 0x000fe20000000000 */
[----:B------:R-:W-:-:S07]  /*1ac0*/  UMOV UR7, 0x80000020 ;  /* 0x8000002000077882 */ /* 0x000fce0000000000 */
[----:B------:R-:W-:Y:S01]  /*1ad0*/  IGMMA.64x256x32.S8.S8 R24, gdesc[UR4], RZ, !UPT, gsb0 ;  /* 0x06600000041879f1 */ /* 0x000fe2000c0410ff */
[----:B------:R-:W-:Y:S02]  /*1ae0*/  UIADD3 UR4, UR4, 0x2, URZ ;  /* 0x0000000204047890 */ /* 0x000fe4000fffe03f */
[----:B------:R-:W-:Y:S01]  /*1af0*/  UIADD3 UR6, UR6, 0x2, URZ ;  /* 0x0000000206067890 */ /* 0x000fe2000fffe03f */
[----:B------:R-:W-:Y:S01]  /*1b00*/  UMOV UR5, 0x80000020 ;  /* 0x8000002000057882 */ /* 0x000fe20000000000 */
[----:B------:R-:W-:Y:S01]  /*1b10*/  UMOV UR7, 0x80000020 ;  /* 0x8000002000077882 */ /* 0x000fe20000000000 */
[----:B------:R-:W-:Y:S02]  /*1b20*/  WARPGROUP.DEPBAR.LE gsb0, 0x0 ;  /* 0x00008000000079c5 */ /* 0x000fe40000010000 */
[----:B------:R-:W-:-:S06]  /*1b30*/  WARPGROUP.ARRIVE ;  /* 0x00000000000079c5 */ /* 0x000fcc0000000000 */
[----:B------:R-:W-:Y:S03]  /*1b40*/  IGMMA.64x256x32.S8.S8 R24, gdesc[UR4], R24, gsb0 ;  /* 0x06600000041879f1 */ /* 0x000fe60008041018 */
[----:B------:R-:W-:Y:S02]  /*1b50*/  WARPGROUP.DEPBAR.LE gsb0, 0x0 ;  /* 0x00008000000079c5 */ /* 0x000fe40000010000 */
[----:B------:R-:W-:Y:S05]  /*1b60*/  @!P2 BRA `(.L_x_26) ;  /* 0x0000000000d4a947 */ /* 0x000fea0003800000 */
[----:B------:R-:W-:Y:S01]  /*1b70*/  UIADD3 UR4, UR39, 0x1, URZ ;  /* 0x0000000127047890 */ /* 0x000fe2000fffe03f */
[----:B-12---:R-:W-:Y:S02]  /*1b80*/  IMAD.U32 R0, RZ, RZ, UR43 ;  /* 0x0000002bff007e24 */ /* 0x006fe4000f8e00ff */
[----:B------:R-:W-:Y:S01]  /*1b90*/  IMAD.U32 R3, RZ, RZ, UR39 ;  /* 0x00000027ff037e24 */ /* 0x000fe2000f8e00ff */
[----:B------:R-:W-:-:S04]  /*1ba0*/  UISETP.NE.AND UP0, UPT, UR4, 0xb, UPT ;  /* 0x0000000b0400788c */ /* 0x000fc8000bf05270 */
[----:B------:R-:W-:Y:S02]  /*1bb0*/  USEL UR5, URZ, 0x1, UP0 ;  /* 0x000000013f057887 */ /* 0x000fe40008000000 */
[----:B------:R-:W-:Y:S02]  /*1bc0*/  USEL UR8, UR4, URZ, UP0 ;  /* 0x0000003f04087287 */ /* 0x000fe40008000000 */
[----:B------:R-:W-:-:S06]  /*1bd0*/  ULOP3.LUT UR5, UR38, UR5, URZ, 0x3c, !UPT ;  /* 0x0000000526057292 */ /* 0x000fcc000f8e3c3f */
[----:B------:R-:W-:-:S07]  /*1be0*/  IMAD.U32 R6, RZ, RZ, UR5 ;  /* 0x00000005ff067e24 */ /* 0x000fce000f8e00ff */
.L_x_33:
[----:B------:R-:W-:Y:S05]  /*1bf0*/  @!P0 BRA `(.L_x_27) ;  /* 0x0000000000048947 */ /* 0x000fea0003800000 */
[----:B------:R-:W-:Y:S01]  /*1c00*/  BPT.TRAP 0x1 ;  /* 0x000000040000795c */ /* 0x000fe20000300000 */
.L_x_27:
[----:B------:R-:W-:Y:S01]  /*1c10*/  ULEA UR4, UR8, UR41, 0x3 ;  /* 0x0000002908047291 */ /* 0x000fe2000f8e183f */
[----:B------:R-:W-:-:S08]  /*1c20*/  SHF.L.U32 R4, R6, 0x1f, RZ ;  /* 0x0000001f06047819 */ /* 0x000fd000000006ff */
[----:B------:R1:W2:Y:S01]  /*1c30*/  SYNCS.PHASECHK.TRANS64.TRYWAIT P1, [UR4], R4 ;  /* 0x00000004ff0075a7 */ /* 0x0002a20008020144 */
[----:B------:R-:W-:Y:S05]  /*1c40*/  @!P0 BRA `(.L_x_28) ;  /* 0x0000000000048947 */ /* 0x000fea0003800000 */
[----:B------:R-:W-:Y:S01]  /*1c50*/  BPT.TRAP 0x1 ;  /* 0x000000040000795c */ /* 0x000fe20000300000 */
.L_x_28:
[----:B--2---:R-:W-:Y:S05]  /*1c60*/  @P1 BRA `(.L_x_29) ;  /* 0x0000000000081947 */ /* 0x004fea0003800000 */
[----:B------:R-:W2:Y:S02]  /*1c70*/  SYNCS.PHASECHK.TRANS64.TRYWAIT P1, [UR4], R4 ;  /* 0x00000004ff0075a7 */ /* 0x000ea40008020144 */
[----:B--2---:R-:W-:Y:S05]  /*1c80*/  @!P1 BRA `(.L_x_30) ;  /* 0x00000084002c9947 */ /* 0x004fea0003800000 */
.L_x_29:
[----:B------:R-:W-:Y:S01]  /*1c90*/  ULEA UR4, UR8, UR10, 0x8 ;  /* 0x0000000a08047291 */ /* 0x000fe2000f8e403f */
[----:B------:R-:W-:Y:S01]  /*1ca0*/  WARPGROUP.ARRIVE ;  /* 0x00000000000079c5 */ /* 0x000fe20000000000 */
[----:B------:R-:W-:Y:S01]  /*1cb0*/  ULEA UR6, UR8, UR9, 0xa ;  /* 0x0000000908067291 */ /* 0x000fe2000f8e503f */
[----:B------:R-:W-:Y:S01]  /*1cc0*/  UMOV UR5, 0x80000020 ;  /* 0x8000002000057882 */ /* 0x000fe20000000000 */
[----:B------:R-:W-:-:S07]  /*1cd0*/  UMOV UR7, 0x80000020 ;  /* 0x8000002000077882 */ /* 0x000fce0000000000 */
[----:B------:R-:W-:Y:S01]  /*1ce0*/  IGMMA.64x256x32.S8.S8 R24, gdesc[UR4], R24, gsb0 ;  /* 0x06600000041879f1 */ /* 0x000fe20008041018 */
        /* <DEDUP_REMOVED lines=9> */
[----:B------:R-:W-:Y:S01]  /*1d80*/  BPT.TRAP 0x1 ;  /* 0x000000040000795c */ /* 0x000fe20000300000 */
.L_x_31:
[----:B------:R-:W-:-:S13]  /*1d90*/  ISETP.NE.AND P1, PT, R154, RZ, PT ;  /* 0x000000ff9a00720c */ /* 0x000fda0003f25270 */
[----:B-12---:R-:W-:-:S05]  /*1da0*/  @P1 LEA R4, R3, UR41, 0x3 ;  /* 0x0000002903041c11 */ /* 0x006fca000f8e18ff */
[----:B------:R-:W-:-:S05]  /*1db0*/  @P1 VIADD R4, R4, 0x58 ;  /* 0x0000005804041836 */ /* 0x000fca0000000000 */
[----:B------:R-:W-:-:S04]  /*1dc0*/  @P1 PRMT R4, R155, 0x654, R4 ;  /* 0x000006549b041816 */ /* 0x000fc80000000004 */
[----:B------:R1:W-:Y:S01]  /*1dd0*/  @P1 SYNCS.ARRIVE.TRANS64.RED.A1T0 RZ, [R4+URZ], RZ ;  /* 0x000000ff04ff19a7 */ /* 0x0003e2000810043f */
[----:B------:R-:W-:-:S13]  /*1de0*/  ISETP.GT.U32.AND P1, PT, R16, 0x1, PT ;  /* 0x000000011000780c */ /* 0x000fda0003f24070 */
[----:B-1----:R-:W-:Y:S05]  /*1df0*/  @P1 BRA `(.L_x_32) ;  /* 0x0000000000041947 */ /* 0x002fea0003800000 */
[----:B------:R-:W-:Y:S01]  /*1e00*/  BPT.TRAP 0x1 ;  /* 0x000000040000795c */ /* 0x000fe20000300000 */
.L_x_32:
[----:B------:R-:W-:Y:S01]  /*1e10*/  UIADD3 UR8, UR8, 0x1, URZ ;  /* 0x0000000108087890 */ /* 0x000fe2000fffe03f */
[C---:B------:R-:W-:Y:S01]  /*1e20*/  ISETP.GT.AND P2, PT, R0.reuse, 0x1, PT ;  /* 0x000000010000780c */ /* 0x040fe20003f44270 */
[----:B------:R-:W-:Y:S02]  /*1e30*/  VIADD R3, R3, 0x1 ;  /* 0x0000000103037836 */ /* 0x000fe40000000000 */
[----:B------:R-:W-:Y:S01]  /*1e40*/  UISETP.NE.AND UP0, UPT, UR8, 0xb, UPT ;  /* 0x0000000b0800788c */ /* 0x000fe2000bf05270 */
[----:B------:R-:W-:Y:S02]  /*1e50*/  VIADD R0, R0, 0xffffffff ;  /* 0xffffffff00007836 */ /* 0x000fe40000000000 */
[C---:B------:R-:W-:Y:S01]  /*1e60*/  ISETP.NE.AND P1, PT, R3.reuse, 0xb, PT ;  /* 0x0000000b0300780c */ /* 0x040fe20003f25270 */
[----:B------:R-:W-:Y:S02]  /*1e70*/  USEL UR4, URZ, 0x1, UP0 ;  /* 0x000000013f047887 */ /* 0x000fe40008000000 */
[----:B------:R-:W-:Y:S01]  /*1e80*/  USEL UR8, UR8, URZ, UP0 ;  /* 0x0000003f08087287 */ /* 0x000fe20008000000 */
[----:B------:R-:W-:-:S03]  /*1e90*/  SEL R3, R3, RZ, P1 ;  /* 0x000000ff03037207 */ /* 0x000fc60000800000 */
[----:B------:R-:W-:Y:S01]  /*1ea0*/  LOP3.LUT R6, R6, UR4, RZ, 0x3c, !PT ;  /* 0x0000000406067c12 */ /* 0x000fe2000f8e3cff */
[----:B------:R-:W-:Y:S07]  /*1eb0*/  @P2 BRA `(.L_x_33) ;  /* 0xfffffffc004c2947 */ /* 0x000fee000383ffff */
.L_x_26:
[----:B-12---:R-:W1:Y:S01]  /*1ec0*/  LDC R0, c[0x0][0x28c] ;  /* 0x0000a300ff007b82 */ /* 0x006e620000000800 */
[----:B------:R2:W-:Y:S01]  /*1ed0*/  SYNCS.ARRIVE.TRANS64.A1T0 RZ, [R160+UR45], RZ ;  /* 0x000000ffa0ff79a7 */ /* 0x0005e2000810002d */
[----:B-1----:R-:W-:-:S13]  /*1ee0*/  ISETP.GE.AND P1, PT, R0, 0x1, PT ;  /* 0x000000010000780c */ /* 0x002fda0003f26270 */
[----:B--2---:R-:W-:Y:S05]  /*1ef0*/  @!P1 BRA `(.L_x_34) ;  /* 0x0000000000449947 */ /* 0x004fea0003800000 */
[----:B------:R-:W-:Y:S05]  /*1f00*/  @!P0 BRA `(.L_x_35) ;  /* 0x0000000000048947 */ /* 0x000fea0003800000 */
[----:B------:R-:W-:Y:S01]  /*1f10*/  BPT.TRAP 0x1 ;  /* 0x000000040000795c */ /* 0x000fe20000300000 */
.L_x_35:
[----:B------:R-:W-:-:S13]  /*1f20*/  ISETP.NE.AND P0, PT, R154, RZ, PT ;  /* 0x000000ff9a00720c */ /* 0x000fda0003f05270 */
[----:B------:R-:W-:-:S05]  /*1f30*/  VOTEU.ANY UP0, P0 ;  /* 0x00000000003f7886 */ /* 0x000fca0000000100 */
[----:B------:R-:W-:-:S06]  /*1f40*/  @UP0 UIADD3 UR4, UR43, UR39, URZ ;  /* 0x000000272b040290 */ /* 0x000fcc000fffe03f */
[----:B------:R-:W-:Y:S02]  /*1f50*/  IMAD.U32 R4, RZ, RZ, UR4 ;  /* 0x00000004ff047e24 */ /* 0x000fe4000f8e00ff */
[----:B------:R-:W-:Y:S02]  /*1f60*/  IMAD.U32 R3, RZ, RZ, UR4 ;  /* 0x00000004ff037e24 */ /* 0x000fe4000f8e00ff */
[----:B------:R-:W-:-:S05]  /*1f70*/  @P0 IMAD.WIDE.U32 R4, R4, -0x45d1745d, RZ ;  /* 0xba2e8ba304040825 */ /* 0x000fca00078e00ff */
[----:B------:R-:W-:-:S05]  /*1f80*/  @P0 SHF.R.U32.HI R0, RZ, 0x3, R5 ;  /* 0x00000003ff000819 */ /* 0x000fca0000011605 */
[----:B------:R-:W-:-:S05]  /*1f90*/  @P0 IMAD R0, R0, -0xb, R3 ;  /* 0xfffffff500000824 */ /* 0x000fca00078e0203 */
[----:B------:R-:W-:-:S05]  /*1fa0*/  @P0 LEA R0, R0, UR41, 0x3 ;  /* 0x0000002900000c11 */ /* 0x000fca000f8e18ff */
[----:B------:R-:W-:-:S05]  /*1fb0*/  @P0 VIADD R0, R0, 0x58 ;  /* 0x0000005800000836 */ /* 0x000fca0000000000 */
[----:B------:R-:W-:-:S04]  /*1fc0*/  @P0 PRMT R0, R155, 0x654, R0 ;  /* 0x000006549b000816 */ /* 0x000fc80000000000 */
[----:B------:R1:W-:Y:S01]  /*1fd0*/  @P0 SYNCS.ARRIVE.TRANS64.RED.A1T0 RZ, [R0+URZ], RZ ;  /* 0x000000ff00ff09a7 */ /* 0x0003e2000810043f */
[----:B------:R-:W-:-:S13]  /*1fe0*/  ISETP.GT.U32.AND P0, PT, R16, 0x1, PT ;  /* 0x000000011000780c */ /* 0x000fda0003f04070 */
[----:B-1----:R-:W-:Y:S05]  /*1ff0*/  @P0 BRA `(.L_x_34) ;  /* 0x0000000000040947 */ /* 0x002fea0003800000 */
[----:B------:R-:W-:Y:S01]  /*2000*/  BPT.TRAP 0x1 ;  /* 0x000000040000795c */ /* 0x000fe20000300000 */
.L_x_34:
[----:B------:R-:W-:Y:S01]  /*2010*/  SHF.L.U32 R0, R165, 0x1f, RZ ;  /* 0x0000001fa5007819 */ /* 0x000fe200000006ff */
[----:B------:R-:W-:Y:S01]  /*2020*/  UIADD3 UR39, UR44, UR39, URZ ;  /* 0x000000272c277290 */ /* 0x000fe2000fffe03f */
[----:B------:R-:W1:Y:S01]  /*2030*/  LDC R7, c[0x0][0x288] ;  /* 0x0000a200ff077b82 */ /* 0x000e620000000800 */
[----:B------:R-:W-:Y:S01]  /*2040*/  UISETP.GE.U32.AND UP1, UPT, UR44, 0xb, UPT ;  /* 0x0000000b2c00788c */ /* 0x000fe2000bf26070 */
[----:B------:R-:W-:Y:S01]  /*2050*/  IMAD.SHL.U32 R10, R158, 0x2, RZ ;  /* 0x000000029e0a7824 */ /* 0x000fe200078e00ff */
[----:B------:R-:W-:Y:S02]  /*2060*/  UISETP.GT.U32.AND UP0, UPT, UR39, 0xa, UPT ;  /* 0x0000000a2700788c */ /* 0x000fe4000bf04070 */
[----:B------:R-:W-:Y:S02]  /*2070*/  UIMAD.WIDE.U32 UR4, UR39, -0x45d1745d, URZ ;  /* 0xba2e8ba3270478a5 */ /* 0x000fe4000f8e003f */
[----:B------:R-:W-:Y:S01]  /*2080*/  UISETP.LT.U32.AND UP0, UPT, UR44, 0xb, UP0 ;  /* 0x0000000b2c00788c */ /* 0x000fe20008701070 */
[----:B------:R-:W2:Y:S01]  /*2090*/  SYNCS.PHASECHK.TRANS64.TRYWAIT P0, [R159+UR42+0x10], R0 ;  /* 0x000010009f0075a7 */ /* 0x000ea2000800016a */
[----:B------:R-:W-:Y:S01]  /*20a0*/  USHF.R.U32.HI UR4, URZ, 0x3, UR5 ;  /* 0x000000033f047899 */ /* 0x000fe20008011605 */
[----:B------:R-:W-:Y:S01]  /*20b0*/  SHF.R.S32.HI R11, RZ, 0x1f, R10 ;  /* 0x0000001fff0b7819 */ /* 0x000fe2000001140a */
[----:B------:R-:W-:-:S02]  /*20c0*/  USEL UR6, URZ, 0x1, !UP0 ;  /* 0x000000013f067887 */ /* 0x000fc4000c000000 */
[----:B------:R-:W-:Y:S02]  /*20d0*/  UIMAD UR39, UR4, -0xb, UR39 ;  /* 0xfffffff5042778a4 */ /* 0x000fe4000f8e0227 */
[----:B------:R-:W-:-:S04]  /*20e0*/  ULOP3.LUT UR38, UR38, UR6, URZ, 0x3c, !UPT ;  /* 0x0000000626267292 */ /* 0x000fc8000f8e3c3f */
[----:B------:R-:W-:Y:S01]  /*20f0*/  @UP1 ULOP3.LUT UR38, UR38, 0x1, UR4, 0x78, !UPT ;  /* 0x0000000126261892 */ /* 0x000fe2000f8e7804 */
[----:B-12---:R-:W-:Y:S11]  /*2100*/  @!P0 BRA `(.L_x_36) ;  /* 0x0000008000248947 */ /* 0x006ff60003800000 */
.L_x_329:
[----:B-1----:R-:W-:Y:S01]  /*2110*/  IMAD.SHL.U32 R0, R19, 0x40, RZ ;  /* 0x0000004013007824 */ /* 0x002fe200078e00ff */
[----:B------:R-:W-:Y:S01]  /*2120*/  ULDC UR6, c[0x0][0x284] ;  /* 0x0000a10000067ab9 */ /* 0x000fe20000000800 */
[----:B------:R-:W-:Y:S01]  /*2130*/  IMAD.SHL.U32 R14, R22, 0x100, RZ ;  /* 0x00000100160e7824 */ /* 0x000fe200078e00ff */
[----:B------:R-:W-:Y:S01]  /*2140*/  SHF.R.S32.HI R20, RZ, 0x1f, R2 ;  /* 0x0000001fff147819 */ /* 0x000fe20000011402 */
[----:B------:R-:W-:Y:S01]  /*2150*/  ULDC.64 UR4, c[0x0][0x5d0] ;  /* 0x0001740000047ab9 */ /* 0x000fe20000000a00 */
[----:B------:R-:W-:Y:S01]  /*2160*/  ISETP.GE.AND P0, PT, R0, UR6, PT ;  /* 0x0000000600007c0c */ /* 0x000fe2000bf06270 */
[----:B------:R-:W-:Y:S01]  /*2170*/  IMAD.WIDE.U32 R4, R2, UR4, R10 ;  /* 0x0000000402047c25 */ /* 0x000fe2000f8e000a */
[----:B------:R-:W-:Y:S02]  /*2180*/  SHF.R.S32.HI R15, RZ, 0x1f, R14 ;  /* 0x0000001fff0f7819 */ /* 0x000fe4000001140e */
[----:B------:R-:W-:Y:S01]  /*2190*/  ISETP.GE.OR P0, PT, R14, R7, P0 ;  /* 0x000000070e00720c */ /* 0x000fe20000706670 */
[----:B------:R-:W-:Y:S01]  /*21a0*/  IMAD R3, R20, UR4, RZ ;  /* 0x0000000414037c24 */ /* 0x000fe2000f8e02ff */
[----:B------:R-:W-:-:S03]  /*21b0*/  IADD3 R4, P1, R14, R4, RZ ;  /* 0x000000040e047210 */ /* 0x000fc60007f3e0ff */
[----:B------:R-:W-:-:S05]  /*21c0*/  IMAD R3, R2, UR5, R3 ;  /* 0x0000000502037c24 */ /* 0x000fca000f8e0203 */
[----:B------:R-:W-:-:S03]  /*21d0*/  IADD3.X R5, R15, R5, R3, P1, !PT ;  /* 0x000000050f057210 */ /* 0x000fc60000ffe403 */
[----:B------:R-:W-:Y:S05]  /*21e0*/  @P0 BRA `(.L_x_37) ;  /* 0x0000006000b00947 */ /* 0x000fea0003800000 */
[----:B0-----:R-:W0:Y:S01]  /*21f0*/  LDC.64 R12, c[0x0][0x5c8] ;  /* 0x00017200ff0c7b82 */ /* 0x001e220000000a00 */
[----:B------:R-:W-:Y:S01]  /*2200*/  IMAD.WIDE R8, R19, 0x40, R156 ;  /* 0x0000004013087825 */ /* 0x000fe200078e029c */
[----:B------:R-:W-:Y:S01]  /*2210*/  ULDC.64 UR4, c[0x0][0x5c0] ;  /* 0x0001700000047ab9 */ /* 0x000fe20000000a00 */
[----:B------:R-:W-:Y:S02]  /*2220*/  BSSY B0, `(.L_x_37) ;  /* 0x0000628000007945 */ /* 0x000fe40003800000 */
[----:B------:R-:W-:Y:S02]  /*2230*/  IMAD.IADD R22, R163, 0x1, -R0 ;  /* 0x00000001a3167824 */ /* 0x000fe400078e0a00 */
[-C--:B0-----:R-:W-:Y:S02]  /*2240*/  IMAD R3, R9, R12.reuse, RZ ;  /* 0x0000000c09037224 */ /* 0x081fe400078e02ff */
[----:B------:R-:W-:-:S04]  /*2250*/  IMAD.WIDE.U32 R4, R8, R12, R4 ;  /* 0x0000000c08047225 */ /* 0x000fc800078e0004 */
[----:B------:R-:W-:Y:S01]  /*2260*/  IMAD R3, R8, R13, R3 ;  /* 0x0000000d08037224 */ /* 0x000fe200078e0203 */
[----:B------:R-:W-:-:S03]  /*2270*/  IADD3 R4, P0, R4, UR4, RZ ;  /* 0x0000000404047c10 */ /* 0x000fc6000ff1e0ff */
[----:B------:R-:W-:Y:S01]  /*2280*/  IMAD.IADD R3, R5, 0x1, R3 ;  /* 0x0000000105037824 */ /* 0x000fe200078e0203 */
[----:B------:R-:W-:-:S04]  /*2290*/  LEA R6, P1, R12, R4, 0x3 ;  /* 0x000000040c067211 */ /* 0x000fc800078218ff */
[----:B------:R-:W-:Y:S01]  /*22a0*/  IADD3.X R5, R3, UR5, RZ, P0, !PT ;  /* 0x0000000503057c10 */ /* 0x000fe200087fe4ff */
[----:B------:R-:W-:Y:S01]  /*22b0*/  IMAD R3, R158, -0x2, R7 ;  /* 0xfffffffe9e037824 */ /* 0x000fe200078e0207 */
[----:B-----5:R-:W-:Y:S02]  /*22c0*/  ISETP.NE.AND P0, PT, R152, RZ, PT ;  /* 0x000000ff9800720c */ /* 0x020fe40003f05270 */
[----:B------:R-:W-:Y:S01]  /*22d0*/  LEA.HI.X R7, R12, R5, R13, 0x3, P1 ;  /* 0x000000050c077211 */ /* 0x000fe200008f1c0d */
[----:B------:R-:W-:-:S10]  /*22e0*/  IMAD.IADD R0, R3, 0x1, -R14 ;  /* 0x0000000103007824 */ /* 0x000fd400078e0a0e */
[----:B------:R-:W-:Y:S05]  /*22f0*/  @!P0 BRA `(.L_x_38) ;  /* 0x0000004800608947 */ /* 0x000fea0003800000 */
[----:B------:R-:W0:Y:S01]  /*2300*/  LDC.64 R166, c[0x0][0x5b0] ;  /* 0x00016c00ffa67b82 */ /* 0x000e220000000a00 */
[----:B------:R-:W-:Y:S01]  /*2310*/  ULDC.64 UR4, c[0x0][0x5b8] ;  /* 0x00016e0000047ab9 */ /* 0x000fe20000000a00 */
[----:B------:R-:W-:Y:S01]  /*2320*/  ISETP.GE.AND P1, PT, R22, 0x1, PT ;  /* 0x000000011600780c */ /* 0x000fe20003f26270 */
[----:B------:R-:W-:Y:S01]  /*2330*/  IMAD.WIDE.U32 R10, R2, UR4, R10 ;  /* 0x00000004020a7c25 */ /* 0x000fe2000f8e000a */
[----:B------:R-:W-:Y:S02]  /*2340*/  BSSY B1, `(.L_x_39) ;  /* 0x000000e000017945 */ /* 0x000fe40003800000 */
[----:B------:R-:W-:Y:S01]  /*2350*/  ISETP.LT.OR P5, PT, R0, 0x1, !P1 ;  /* 0x000000010000780c */ /* 0x000fe20004fa1670 */
[----:B------:R-:W-:Y:S01]  /*2360*/  IMAD R3, R20, UR4, RZ ;  /* 0x0000000414037c24 */ /* 0x000fe2000f8e02ff */
[----:B------:R-:W1:Y:S01]  /*2370*/  LDC.64 R12, c[0x0][0x5a8] ;  /* 0x00016a00ff0c7b82 */ /* 0x000e620000000a00 */
[----:B------:R-:W-:Y:S02]  /*2380*/  IADD3 R14, P0, R14, R10, RZ ;  /* 0x0000000a0e0e7210 */ /* 0x000fe40007f1e0ff */
[----:B------:R-:W-:-:S05]  /*2390*/  IMAD R3, R2, UR5, R3 ;  /* 0x0000000502037c24 */ /* 0x000fca000f8e0203 */
[----:B------:R-:W-:Y:S01]  /*23a0*/  IADD3.X R15, R15, R11, R3, P0, !PT ;  /* 0x0000000b0f0f7210 */ /* 0x000fe200007fe403 */
[-C--:B0-----:R-:W-:Y:S02]  /*23b0*/  IMAD R10, R9, R166.reuse, RZ ;  /* 0x000000a6090a7224 */ /* 0x081fe400078e02ff */
[----:B------:R-:W-:-:S04]  /*23c0*/  IMAD.WIDE.U32 R2, R8, R166, R14 ;  /* 0x000000a608027225 */ /* 0x000fc800078e000e */
[----:B------:R-:W-:Y:S01]  /*23d0*/  IMAD R21, R8, R167, R10 ;  /* 0x000000a708157224 */ /* 0x000fe200078e020a */
[----:B-1----:R-:W-:-:S04]  /*23e0*/  IADD3 R2, P0, R2, R12, RZ ;  /* 0x0000000c02027210 */ /* 0x002fc80007f1e0ff */
[----:B------:R-:W-:Y:S01]  /*23f0*/  IADD3.X R3, R13, R3, R21, P0, !PT ;  /* 0x000000030d037210 */ /* 0x000fe200007fe415 */
[----:B------:R-:W-:Y:S08]  /*2400*/  @P5 BRA `(.L_x_40) ;  /* 0x0000000000045947 */ /* 0x000ff00003800000 */
[----:B------:R0:W5:Y:S02]  /*2410*/  LDG.E.U8 R164, desc[UR36][R2.64] ;  /* 0x0000002402a47981 */ /* 0x000164000c1e1100 */
.L_x_40:
[----:B------:R-:W-:Y:S05]  /*2420*/  BSYNC B1 ;  /* 0x0000000000017941 */ /* 0x000fea0003800000 */
.L_x_39:
[----:B-----5:R-:W-:Y:S01]  /*2430*/  LOP3.LUT R9, R164, 0xffff, RZ, 0xc0, !PT ;  /* 0x0000ffffa4097812 */ /* 0x020fe200078ec0ff */
[C---:B------:R-:W-:Y:S01]  /*2440*/  IMAD.SHL.U32 R10, R166.reuse, 0x8, RZ ;  /* 0x00000008a60a7824 */ /* 0x040fe200078e00ff */
[----:B------:R-:W-:Y:S01]  /*2450*/  SHF.L.U64.HI R11, R166, 0x3, R167 ;  /* 0x00000003a60b7819 */ /* 0x000fe200000102a7 */
[----:B------:R-:W-:Y:S01]  /*2460*/  BSSY B1, `(.L_x_41) ;  /* 0x000000e000017945 */ /* 0x000fe20003800000 */
[----:B------:R-:W-:Y:S02]  /*2470*/  PRMT R19, R9, 0x8880, RZ ;  /* 0x0000888009137816 */ /* 0x000fe400000000ff */
[----:B------:R-:W-:Y:S01]  /*2480*/  ISETP.LT.OR P2, PT, R0, 0x2, !P1 ;  /* 0x000000020000780c */ /* 0x000fe20004f41670 */
[----:B------:R-:W-:Y:S01]  /*2490*/  IMAD.WIDE.U32 R8, R8, R166, R10 ;  /* 0x000000a608087225 */ /* 0x000fe200078e000a */
[----:B------:R-:W-:-:S03]  /*24a0*/  ISETP.GE.AND P0, PT, R22, 0x9, PT ;  /* 0x000000091600780c */ /* 0x000fc60003f06270 */
[----:B------:R-:W-:Y:S01]  /*24b0*/  IMAD R10, R19, R152, RZ ;  /* 0x00000098130a7224 */ /* 0x000fe200078e02ff */
[----:B------:R-:W-:Y:S01]  /*24c0*/  IADD3 R8, P3, P4, R14, R12, R8 ;  /* 0x0000000c0e087210 */ /* 0x000fe20007c7e008 */
[----:B------:R-:W-:Y:S02]  /*24d0*/  IMAD.IADD R12, R21, 0x1, R9 ;  /* 0x00000001150c7824 */ /* 0x000fe400078e0209 */
[----:B------:R-:W-:-:S05]  /*24e0*/  @!P5 IMAD R11, R24, R153, R10 ;  /* 0x00000099180bd224 */ /* 0x000fca00078e020a */
[----:B------:R1:W-:Y:S01]  /*24f0*/  @!P5 STG.E.U8 desc[UR36][R4.64], R11 ;  /* 0x0000000b0400d986 */ /* 0x0003e2000c101124 */
[----:B------:R-:W-:Y:S05]  /*2500*/  @P2 BRA `(.L_x_42) ;  /* 0x00000000000c2947 */ /* 0x000fea0003800000 */
[----:B------:R-:W1:Y:S02]  /*2510*/  LDG.E.U8 R164, desc[UR36][R2.64+0x1] ;  /* 0x0000012402a47981 */ /* 0x000e64000c1e1100 */
[----:B-1----:R-:W-:-:S05]  /*2520*/  PRMT R11, R164, 0x8880, RZ ;  /* 0x00008880a40b7816 */ /* 0x002fca00000000ff */
[----:B------:R-:W-:-:S07]  /*2530*/  IMAD R10, R11, R152, RZ ;  /* 0x000000980b0a7224 */ /* 0x000fce00078e02ff */
.L_x_42:
[----:B------:R-:W-:Y:S05]  /*2540*/  BSYNC B1 ;  /* 0x0000000000017941 */ /* 0x000fea0003800000 */
.L_x_41:
[C---:B------:R-:W-:Y:S01]  /*2550*/  ISETP.LT.OR P5, PT, R0.reuse, 0x1, !P0 ;  /* 0x000000010000780c */ /* 0x040fe200047a1670 */
[----:B------:R-:W-:Y:S01]  /*2560*/  @!P2 IMAD R25, R25, R153, R10 ;  /* 0x000000991919a224 */ /* 0x000fe200078e020a */
[----:B------:R-:W-:Y:S01]  /*2570*/  BSSY B1, `(.L_x_43) ;  /* 0x000000a000017945 */ /* 0x000fe20003800000 */
[----:B------:R-:W-:Y:S02]  /*2580*/  IADD3.X R9, R15, R13, R12, P3, P4 ;  /* 0x0000000d0f097210 */ /* 0x000fe40001fe840c */
[C---:B------:R-:W-:Y:S01]  /*2590*/  ISETP.LT.OR P3, PT, R0.reuse, 0x2, !P0 ;  /* 0x000000020000780c */ /* 0x040fe20004761670 */
[----:B------:R2:W-:Y:S01]  /*25a0*/  @!P2 STG.E.U8 desc[UR36][R4.64+0x1], R25 ;  /* 0x000001190400a986 */ /* 0x0005e2000c101124 */
[C---:B------:R-:W-:Y:S02]  /*25b0*/  ISETP.LT.OR P4, PT, R0.reuse, 0x9, !P1 ;  /* 0x000000090000780c */ /* 0x040fe40004f81670 */
[----:B------:R-:W-:-:S04]  /*25c0*/  ISETP.LT.OR P2, PT, R0, 0xa, !P1 ;  /* 0x0000000a0000780c */ /* 0x000fc80004f41670 */
[----:B------:R-:W-:Y:S09]  /*25d0*/  @P5 BRA `(.L_x_44) ;  /* 0x00000000000c5947 */ /* 0x000ff20003800000 */
[----:B------:R-:W1:Y:S02]  /*25e0*/  LDG.E.U8 R164, desc[UR36][R8.64] ;  /* 0x0000002408a47981 */ /* 0x000e64000c1e1100 */
[----:B-1----:R-:W-:-:S05]  /*25f0*/  PRMT R11, R164, 0x8880, RZ ;  /* 0x00008880a40b7816 */ /* 0x002fca00000000ff */
[----:B------:R-:W-:-:S07]  /*2600*/  IMAD R10, R11, R152, RZ ;  /* 0x000000980b0a7224 */ /* 0x000fce00078e02ff */
.L_x_44:
[----:B------:R-:W-:Y:S05]  /*2610*/  BSYNC B1 ;  /* 0x0000000000017941 */ /* 0x000fea0003800000 */
.L_x_43:
[----:B-1----:R-:W-:Y:S01]  /*2620*/  @!P5 IMAD R11, R26, R153, R10 ;  /* 0x000000991a0bd224 */ /* 0x002fe200078e020a */
[----:B------:R-:W-:Y:S04]  /*2630*/  BSSY B1, `(.L_x_45) ;  /* 0x0000006000017945 */ /* 0x000fe80003800000 */
[----:B------:R1:W-:Y:S01]  /*2640*/  @!P5 STG.E.U8 desc[UR36][R6.64], R11 ;  /* 0x0000000b0600d986 */ /* 0x0003e2000c101124 */
[----:B------:R-:W-:Y:S05]  /*2650*/  @P3 BRA `(.L_x_46) ;  /* 0x00000000000c3947 */ /* 0x000fea0003800000 */
[----:B------:R-:W1:Y:S02]  /*2660*/  LDG.E.U8 R164, desc[UR36][R8.64+0x1] ;  /* 0x0000012408a47981 */ /* 0x000e64000c1e1100 */
[----:B-1----:R-:W-:-:S05]  /*2670*/  PRMT R11, R164, 0x8880, RZ ;  /* 0x00008880a40b7816 */ /* 0x002fca00000000ff */
[----:B------:R-:W-:-:S07]  /*2680*/  IMAD R10, R11, R152, RZ ;  /* 0x000000980b0a7224 */ /* 0x000fce00078e02ff */
.L_x_46:
[----:B------:R-:W-:Y:S05]  /*2690*/  BSYNC B1 ;  /* 0x0000000000017941 */ /* 0x000fea0003800000 */
.L_x_45:
[----:B------:R-:W-:Y:S01]  /*26a0*/  @!P3 IMAD R27, R27, R153, R10 ;  /* 0x000000991b1bb224 */ /* 0x000fe200078e020a */
[----:B------:R-:W-:Y:S04]  /*26b0*/  BSSY B1, `(.L_x_47) ;  /* 0x0000006000017945 */ /* 0x000fe80003800000 */
[----:B------:R3:W-:Y:S01]  /*26c0*/  @!P3 STG.E.U8 desc[UR36][R6.64+0x1], R27 ;  /* 0x0000011b0600b986 */ /* 0x0007e2000c101124 */
[----:B------:R-:W-:Y:S05]  /*26d0*/  @P4 BRA `(.L_x_48) ;  /* 0x00000000000c4947 */ /* 0x000fea0003800000 */
[----:B------:R-:W1:Y:S02]  /*26e0*/  LDG.E.U8 R164, desc[UR36][R2.64+0x8] ;  /* 0x0000082402a47981 */ /* 0x000e64000c1e1100 */
[----:B-1----:R-:W-:-:S05]  /*26f0*/  PRMT R11, R164, 0x8880, RZ ;  /* 0x00008880a40b7816 */ /* 0x002fca00000000ff */
[----:B------:R-:W-:-:S07]  /*2700*/  IMAD R10, R11, R152, RZ ;  /* 0x000000980b0a7224 */ /* 0x000fce00078e02ff */
.L_x_48:
[----:B------:R-:W-:Y:S05]  /*2710*/  BSYNC B1 ;  /* 0x0000000000017941 */ /* 0x000fea0003800000 */
.L_x_47:
[----:B-1----:R-:W-:Y:S01]  /*2720*/  @!P4 IMAD R11, R28, R153, R10 ;  /* 0x000000991c0bc224 */ /* 0x002fe200078e020a */
[----:B------:R-:W-:Y:S04]  /*2730*/  BSSY B1, `(.L_x_49) ;  /* 0x0000006000017945 */ /* 0x000fe80003800000 */
[----:B------:R1:W-:Y:S01]  /*2740*/  @!P4 STG.E.U8 desc[UR36][R4.64+0x8], R11 ;  /* 0x0000080b0400c986 */ /* 0x0003e2000c101124 */
[----:B------:R-:W-:Y:S05]  /*2750*/  @P2 BRA `(.L_x_50) ;  /* 0x00000000000c2947 */ /* 0x000fea0003800000 */
[----:B------:R-:W1:Y:S02]  /*2760*/  LDG.E.U8 R164, desc[UR36][R2.64+0x9] ;  /* 0x0000092402a47981 */ /* 0x000e64000c1e1100 */
[----:B-1----:R-:W-:-:S05]  /*2770*/  PRMT R11, R164, 0x8880, RZ ;  /* 0x00008880a40b7816 */ /* 0x002fca00000000ff */
[----:B------:R-:W-:-:S07]  /*2780*/  IMAD R10, R11, R152, RZ ;  /* 0x000000980b0a7224 */ /* 0x000fce00078e02ff */
.L_x_50:
[----:B------:R-:W-:Y:S05]  /*2790*/  BSYNC B1 ;  /* 0x0000000000017941 */ /* 0x000fea0003800000 */
.L_x_49:
[C---:B------:R-:W-:Y:S01]  /*27a0*/  ISETP.LT.OR P4, PT, R0.reuse, 0x9, !P0 ;  /* 0x000000090000780c */ /* 0x040fe20004781670 */
[----:B------:R-:W-:Y:S01]  /*27b0*/  @!P2 IMAD R29, R29, R153, R10 ;  /* 0x000000991d1da224 */ /* 0x000fe200078e020a */
[----:B------:R-:W-:Y:S01]  /*27c0*/  BSSY B1, `(.L_x_51) ;  /* 0x0000009000017945 */ /* 0x000fe20003800000 */
[C---:B------:R-:W-:Y:S02]  /*27d0*/  ISETP.LT.OR P3, PT, R0.reuse, 0xa, !P0 ;  /* 0x0000000a0000780c */ /* 0x040fe40004761670 */
[C---:B------:R-:W-:Y:S01]  /*27e0*/  ISETP.LT.OR P5, PT, R0.reuse, 0x11, !P1 ;  /* 0x000000110000780c */ /* 0x040fe20004fa1670 */
[----:B------:R4:W-:Y:S01]  /*27f0*/  @!P2 STG.E.U8 desc[UR36][R4.64+0x9], R29 ;  /* 0x0000091d0400a986 */ /* 0x0009e2000c101124 */
[----:B------:R-:W-:-:S06]  /*2800*/  ISETP.LT.OR P2, PT, R0, 0x12, !P1 ;  /* 0x000000120000780c */ /* 0x000fcc0004f41670 */
[----:B------:R-:W-:Y:S07]  /*2810*/  @P4 BRA `(.L_x_52) ;  /* 0x00000000000c4947 */ /* 0x000fee0003800000 */
[----:B------:R-:W1:Y:S02]  /*2820*/  LDG.E.U8 R164, desc[UR36][R8.64+0x8] ;  /* 0x0000082408a47981 */ /* 0x000e64000c1e1100 */
[----:B-1----:R-:W-:-:S05]  /*2830*/  PRMT R11, R164, 0x8880, RZ ;  /* 0x00008880a40b7816 */ /* 0x002fca00000000ff */
[----:B------:R-:W-:-:S07]  /*2840*/  IMAD R10, R11, R152, RZ ;  /* 0x000000980b0a7224 */ /* 0x000fce00078e02ff */
.L_x_52:
[----:B------:R-:W-:Y:S05]  /*2850*/  BSYNC B1 ;  /* 0x0000000000017941 */ /* 0x000fea0003800000 */
.L_x_51:
[----:B-1----:R-:W-:Y:S01]  /*2860*/  @!P4 IMAD R11, R30, R153, R10 ;  /* 0x000000991e0bc224 */ /* 0x002fe200078e020a */
[----:B------:R-:W-:Y:S04]  /*2870*/  BSSY B1, `(.L_x_53) ;  /* 0x0000006000017945 */ /* 0x000fe80003800000 */
[----:B------:R1:W-:Y:S01]  /*2880*/  @!P4 STG.E.U8 desc[UR36][R6.64+0x8], R11 ;  /* 0x0000080b0600c986 */ /* 0x0003e2000c101124 */
[----:B------:R-:W-:Y:S05]  /*2890*/  @P3 BRA `(.L_x_54) ;  /* 0x00000000000c3947 */ /* 0x000fea0003800000 */
[----:B------:R-:W1:Y:S02]  /*28a0*/  LDG.E.U8 R164, desc[UR36][R8.64+0x9] ;  /* 0x0000092408a47981 */ /* 0x000e64000c1e1100 */
[----:B-1----:R-:W-:-:S05]  /*28b0*/  PRMT R11, R164, 0x8880, RZ ;  /* 0x00008880a40b7816 */ /* 0x002fca00000000ff */
[----:B------:R-:W-:-:S07]  /*28c0*/  IMAD R10, R11, R152, RZ ;  /* 0x000000980b0a7224 */ /* 0x000fce00078e02ff */
.L_x_54:
[----:B------:R-:W-:Y:S05]  /*28d0*/  BSYNC B1 ;  /* 0x0000000000017941 */ /* 0x000fea0003800000 */
.L_x_53:
[----:B------:R-:W-:Y:S01]  /*28e0*/  @!P3 IMAD R31, R31, R153, R10 ;  /* 0x000000991f1fb224 */ /* 0x000fe200078e020a */
[----:B------:R-:W-:Y:S04]  /*28f0*/  BSSY B1, `(.L_x_55) ;  /* 0x0000006000017945 */ /* 0x000fe80003800000 */
[----:B------:R0:W-:Y:S01]  /*2900*/  @!P3 STG.E.U8 desc[UR36][R6.64+0x9], R31 ;  /* 0x0000091f0600b986 */ /* 0x0001e2000c101124 */
[----:B------:R-:W-:Y:S05]  /*2910*/  @P5 BRA `(.L_x_56) ;  /* 0x00000000000c5947 */ /* 0x000fea0003800000 */
[----:B------:R-:W1:Y:S02]  /*2920*/  LDG.E.U8 R164, desc[UR36][R2.64+0x10] ;  /* 0x0000102402a47981 */ /* 0x000e64000c1e1100 */
[----:B-1----:R-:W-:-:S05]  /*2930*/  PRMT R11, R164, 0x8880, RZ ;  /* 0x00008880a40b7816 */ /* 0x002fca00000000ff */
[----:B------:R-:W-:-:S07]  /*2940*/  IMAD R10, R11, R152, RZ ;  /* 0x000000980b0a7224 */ /* 0x000fce00078e02ff */
.L_x_56:
[----:B------:R-:W-:Y:S05]  /*2950*/  BSYNC B1 ;  /* 0x0000000000017941 */ /* 0x000fea0003800000 */
.L_x_55:
[----:B-1----:R-:W-:Y:S01]  /*2960*/  @!P5 IMAD R11, R32, R153, R10 ;  /* 0x00000099200bd224 */ /* 0x002fe200078e020a */
[----:B------:R-:W-:Y:S04]  /*2970*/  BSSY B1, `(.L_x_57) ;  /* 0x0000006000017945 */ /* 0x000fe80003800000 */
[----:B------:R1:W-:Y:S01]  /*2980*/  @!P5 STG.E.U8 desc[UR36][R4.64+0x10], R11 ;  /* 0x0000100b0400d986 */ /* 0x0003e2000c101124 */
[----:B------:R-:W-:Y:S05]  /*2990*/  @P2 BRA `(.L_x_58) ;  /* 0x00000000000c2947 */ /* 0x000fea0003800000 */
[----:B------:R-:W1:Y:S02]  /*29a0*/  LDG.E.U8 R164, desc[UR36][R2.64+0x11] ;  /* 0x0000112402a47981 */ /* 0x000e64000c1e1100 */
[----:B-1----:R-:W-:-:S05]  /*29b0*/  PRMT R11, R164, 0x8880, RZ ;  /* 0x00008880a40b7816 */ /* 0x002fca00000000ff */
[----:B------:R-:W-:-:S07]  /*29c0*/  IMAD R10, R11, R152, RZ ;  /* 0x000000980b0a7224 */ /* 0x000fce00078e02ff */
.L_x_58:
[----:B------:R-:W-:Y:S05]  /*29d0*/  BSYNC B1 ;  /* 0x0000000000017941 */ /* 0x000fea0003800000 */
.L_x_57:
        /* <DEDUP_REMOVED lines=11> */
.L_x_60:
[----:B------:R-:W-:Y:S05]  /*2a90*/  BSYNC B1 ;  /* 0x0000000000017941 */ /* 0x000fea0003800000 */
.L_x_59:
[----:B-1----:R-:W-:Y:S01]  /*2aa0*/  @!P4 IMAD R11, R34, R153, R10 ;  /* 0x00000099220bc224 */ /* 0x002fe200078e020a */
[----:B------:R-:W-:Y:S04]  /*2ab0*/  BSSY B1, `(.L_x_61) ;  /* 0x0000006000017945 */ /* 0x000fe80003800000 */
[----:B------:R1:W-:Y:S01]  /*2ac0*/  @!P4 STG.E.U8 desc[UR36][R6.64+0x10], R11 ;  /* 0x0000100b0600c986 */ /* 0x0003e2000c101124 */
[----:B------:R-:W-:Y:S05]  /*2ad0*/  @P3 BRA `(.L_x_62) ;  /* 0x00000000000c3947 */ /* 0x000fea0003800000 */
[----:B------:R-:W1:Y:S02]  /*2ae0*/  LDG.E.U8 R164, desc[UR36][R8.64+0x11] ;  /* 0x0000112408a47981 */ /* 0x000e64000c1e1100 */
[----:B-1----:R-:W-:-:S05]  /*2af0*/  PRMT R11, R164, 0x8880, RZ ;  /* 0x00008880a40b7816 */ /* 0x002fca00000000ff */
[----:B------:R-:W-:-:S07]  /*2b00*/  IMAD R10, R11, R152, RZ ;  /* 0x000000980b0a7224 */ /* 0x000fce00078e02ff */
.L_x_62:
[----:B------:R-:W-:Y:S05]  /*2b10*/  BSYNC B1 ;  /* 0x0000000000017941 */ /* 0x000fea0003800000 */
.L_x_61:
[----:B------:R-:W-:Y:S01]  /*2b20*/  @!P3 IMAD R35, R35, R153, R10 ;  /* 0x000000992323b224 */ /* 0x000fe200078e020a */
[----:B------:R-:W-:Y:S04]  /*2b30*/  BSSY B1, `(.L_x_63) ;  /* 0x0000006000017945 */ /* 0x000fe80003800000 */
[----:B------:R0:W-:Y:S01]  /*2b40*/  @!P3 STG.E.U8 desc[UR36][R6.64+0x11], R35 ;  /* 0x000011230600b986 */ /* 0x0001e2000c101124 */
[----:B------:R-:W-:Y:S05]  /*2b50*/  @P5 BRA `(.L_x_64) ;  /* 0x00000000000c5947 */ /* 0x000fea0003800000 */
[----:B------:R-:W1:Y:S02]  /*2b60*/  LDG.E.U8 R164, desc[UR36][R2.64+0x18] ;  /* 0x0000182402a47981 */ /* 0x000e64000c1e1100 */
[----:B-1----:R-:W-:-:S05]  /*2b70*/  PRMT R11, R164, 0x8880, RZ ;  /* 0x00008880a40b7816 */ /* 0x002fca00000000ff */
[----:B------:R-:W-:-:S07]  /*2b80*/  IMAD R10, R11, R152, RZ ;  /* 0x000000980b0a7224 */ /* 0x000fce00078e02ff */
.L_x_64:
[----:B------:R-:W-:Y:S05]  /*2b90*/  BSYNC B1 ;  /* 0x0000000000017941 */ /* 0x000fea0003800000 */
.L_x_63:
[----:B-1----:R-:W-:Y:S01]  /*2ba0*/  @!P5 IMAD R11, R36, R153, R10 ;  /* 0x00000099240bd224 */ /* 0x002fe200078e020a */
[----:B------:R-:W-:Y:S04]  /*2bb0*/  BSSY B1, `(.L_x_65) ;  /* 0x0000006000017945 */ /* 0x000fe80003800000 */
[----:B------:R1:W-:Y:S01]  /*2bc0*/  @!P5 STG.E.U8 desc[UR36][R4.64+0x18], R11 ;  /* 0x0000180b0400d986 */ /* 0x0003e2000c101124 */
[----:B------:R-:W-:Y:S05]  /*2bd0*/  @P2 BRA `(.L_x_66) ;  /* 0x00000000000c2947 */ /* 0x000fea0003800000 */
[----:B------:R-:W1:Y:S02]  /*2be0*/  LDG.E.U8 R164, desc[UR36][R2.64+0x19] ;  /* 0x0000192402a47981 */ /* 0x000e64000c1e1100 */
[----:B-1----:R-:W-:-:S05]  /*2bf0*/  PRMT R11, R164, 0x8880, RZ ;  /* 0x00008880a40b7816 */ /* 0x002fca00000000ff */
[----:B------:R-:W-:-:S07]  /*2c00*/  IMAD R10, R11, R152, RZ ;  /* 0x000000980b0a7224 */ /* 0x000fce00078e02ff */
.L_x_66:
[----:B------:R-:W-:Y:S05]  /*2c10*/  BSYNC B1 ;  /* 0x0000000000017941 */ /* 0x000fea0003800000 */
.L_x_65:
        /* <DEDUP_REMOVED lines=11> */
.L_x_68:
[----:B------:R-:W-:Y:S05]  /*2cd0*/  BSYNC B1 ;  /* 0x0000000000017941 */ /* 0x000fea0003800000 */
.L_x_67:
[----:B-1----:R-:W-:Y:S01]  /*2ce0*/  @!P4 IMAD R11, R38, R153, R10 ;  /* 0x00000099260bc224 */ /* 0x002fe200078e020a */
[----:B------:R-:W-:Y:S04]  /*2cf0*/  BSSY B1, `(.L_x_69) ;  /* 0x0000006000017945 */ /* 0x000fe80003800000 */
[----:B------:R1:W-:Y:S01]  /*2d00*/  @!P4 STG.E.U8 desc[UR36][R6.64+0x18], R11 ;  /* 0x0000180b0600c986 */ /* 0x0003e2000c101124 */
[----:B------:R-:W-:Y:S05]  /*2d10*/  @P3 BRA `(.L_x_70) ;  /* 0x00000000000c3947 */ /* 0x000fea0003800000 */
[----:B------:R-:W1:Y:S02]  /*2d20*/  LDG.E.U8 R164, desc[UR36][R8.64+0x19] ;  /* 0x0000192408a47981 */ /* 0x000e64000c1e1100 */
[----:B-1----:R-:W-:-:S05]  /*2d30*/  PRMT R11, R164, 0x8880, RZ ;  /* 0x00008880a40b7816 */ /* 0x002fca00000000ff */
[----:B------:R-:W-:-:S07]  /*2d40*/  IMAD R10, R11, R152, RZ ;  /* 0x000000980b0a7224 */ /* 0x000fce00078e02ff */
.L_x_70:
[----:B------:R-:W-:Y:S05]  /*2d50*/  BSYNC B1 ;  /* 0x0000000000017941 */ /* 0x000fea0003800000 */
.L_x_69:
[----:B------:R-:W-:Y:S01]  /*2d60*/  @!P3 IMAD R39, R39, R153, R10 ;  /* 0x000000992727b224 */ /* 0x000fe200078e020a */
[----:B------:R-:W-:Y:S04]  /*2d70*/  BSSY B1, `(.L_x_71) ;  /* 0x0000006000017945 */ /* 0x000fe80003800000 */
[----:B------:R0:W-:Y:S01]  /*2d80*/  @!P3 STG.E.U8 desc[UR36][R6.64+0x19], R39 ;  /* 0x000019270600b986 */ /* 0x0001e2000c101124 */
[----:B------:R-:W-:Y:S05]  /*2d90*/  @P5 BRA `(.L_x_72) ;  /* 0x00000000000c5947 */ /* 0x000fea0003800000 */
[----:B------:R-:W1:Y:S02]  /*2da0*/  LDG.E.U8 R164, desc[UR36][R2.64+0x20] ;  /* 0x0000202402a47981 */ /* 0x000e64000c1e1100 */
[----:B-1----:R-:W-:-:S05]  /*2db0*/  PRMT R11, R164, 0x8880, RZ ;  /* 0x00008880a40b7816 */ /* 0x002fca00000000ff */
[----:B------:R-:W-:-:S07]  /*2dc0*/  IMAD R10, R11, R152, RZ ;  /* 0x000000980b0a7224 */ /* 0x000fce00078e02ff */
.L_x_72:
[----:B------:R-:W-:Y:S05]  /*2dd0*/  BSYNC B1 ;  /* 0x0000000000017941 */ /* 0x000fea0003800000 */
.L_x_71:
[----:B-1----:R-:W-:Y:S01]  /*2de0*/  @!P5 IMAD R11, R40, R153, R10 ;  /* 0x00000099280bd224 */ /* 0x002fe200078e020a */
[----:B------:R-:W-:Y:S04]  /*2df0*/  BSSY B1, `(.L_x_73) ;  /* 0x0000006000017945 */ /* 0x000fe80003800000 */
[----:B------:R1:W-:Y:S01]  /*2e00*/  @!P5 STG.E.U8 desc[UR36][R4.64+0x20], R11 ;  /* 0x0000200b0400d986 */ /* 0x0003e2000c101124 */
[----:B------:R-:W-:Y:S05]  /*2e10*/  @P2 BRA `(.L_x_74) ;  /* 0x00000000000c2947 */ /* 0x000fea0003800000 */
[----:B------:R-:W1:Y:S02]  /*2e20*/  LDG.E.U8 R164, desc[UR36][R2.64+0x21] ;  /* 0x0000212402a47981 */ /* 0x000e64000c1e1100 */
[----:B-1----:R-:W-:-:S05]  /*2e30*/  PRMT R11, R164, 0x8880, RZ ;  /* 0x00008880a40b7816 */ /* 0x002fca00000000ff */
[----:B------:R-:W-:-:S07]  /*2e40*/  IMAD R10, R11, R152, RZ ;  /* 0x000000980b0a7224 */ /* 0x000fce00078e02ff */
.L_x_74:
[----:B------:R-:W-:Y:S05]  /*2e50*/  BSYNC B1 ;  /* 0x0000000000017941 */ /* 0x000fea0003800000 */
.L_x_73:
        /* <DEDUP_REMOVED lines=11> */
.L_x_76:
[----:B------:R-:W-:Y:S05]  /*2f10*/  BSYNC B1 ;  /* 0x0000000000017941 */ /* 0x000fea0003800000 */
.L_x_75:
[----:B-1----:R-:W-:Y:S01]  /*2f20*/  @!P4 IMAD R11, R42, R153, R10 ;  /* 0x000000992a0bc224 */ /* 0x002fe200078e020a */
[----:B------:R-:W-:Y:S04]  /*2f30*/  BSSY B1, `(.L_x_77) ;  /* 0x0000006000017945 */ /* 0x000fe80003800000 */
[----:B------:R1:W-:Y:S01]  /*2f40*/  @!P4 STG.E.U8 desc[UR36][R6.64+0x20], R11 ;  /* 0x0000200b0600c986 */ /* 0x0003e2000c101124 */
[----:B------:R-:W-:Y:S05]  /*2f50*/  @P3 BRA `(.L_x_78) ;  /* 0x00000000000c3947 */ /* 0x000fea0003800000 */
[----:B------:R-:W1:Y:S02]  /*2f60*/  LDG.E.U8 R164, desc[UR36][R8.64+0x21] ;  /* 0x0000212408a47981 */ /* 0x000e64000c1e1100 */
[----:B-1----:R-:W-:-:S05]  /*2f70*/  PRMT R11, R164, 0x8880, RZ ;  /* 0x00008880a40b7816 */ /* 0x002fca00000000ff */
[----:B------:R-:W-:-:S07]  /*2f80*/  IMAD R10, R11, R152, RZ ;  /* 0x000000980b0a7224 */ /* 0x000fce00078e02ff */
.L_x_78:
[----:B------:R-:W-:Y:S05]  /*2f90*/  BSYNC B1 ;  /* 0x0000000000017941 */ /* 0x000fea0003800000 */
.L_x_77:
[----:B------:R-:W-:Y:S01]  /*2fa0*/  @!P3 IMAD R43, R43, R153, R10 ;  /* 0x000000992b2bb224 */ /* 0x000fe200078e020a */
[----:B------:R-:W-:Y:S04]  /*2fb0*/  BSSY B1, `(.L_x_79) ;  /* 0x0000006000017945 */ /* 0x000fe80003800000 */
[----:B------:R0:W-:Y:S01]  /*2fc0*/  @!P3 STG.E.U8 desc[UR36][R6.64+0x21], R43 ;  /* 0x0000212b0600b986 */ /* 0x0001e2000c101124 */
[----:B------:R-:W-:Y:S05]  /*2fd0*/  @P5 BRA `(.L_x_80) ;  /* 0x00000000000c5947 */ /* 0x000fea0003800000 */
[----:B------:R-:W1:Y:S02]  /*2fe0*/  LDG.E.U8 R164, desc[UR36][R2.64+0x28] ;  /* 0x0000282402a47981 */ /* 0x000e64000c1e1100 */
[----:B-1----:R-:W-:-:S05]  /*2ff0*/  PRMT R11, R164, 0x8880, RZ ;  /* 0x00008880a40b7816 */ /* 0x002fca00000000ff */
[----:B------:R-:W-:-:S07]  /*3000*/  IMAD R10, R11, R152, RZ ;  /* 0x000000980b0a7224 */ /* 0x000fce00078e02ff */
.L_x_80:
[----:B------:R-:W-:Y:S05]  /*3010*/  BSYNC B1 ;  /* 0x0000000000017941 */ /* 0x000fea0003800000 */
.L_x_79:
[----:B-1----:R-:W-:Y:S01]  /*3020*/  @!P5 IMAD R11, R44, R153, R10 ;  /* 0x000000992c0bd224 */ /* 0x002fe200078e020a */
[----:B------:R-:W-:Y:S04]  /*3030*/  BSSY B1, `(.L_x_81) ;  /* 0x0000006000017945 */ /* 0x000fe80003800000 */
[----:B------:R1:W-:Y:S01]  /*3040*/  @!P5 STG.E.U8 desc[UR36][R4.64+0x28], R11 ;  /* 0x0000280b0400d986 */ /* 0x0003e2000c101124 */
[----:B------:R-:W-:Y:S05]  /*3050*/  @P2 BRA `(.L_x_82) ;  /* 0x00000000000c2947 */ /* 0x000fea0003800000 */
[----:B------:R-:W1:Y:S02]  /*3060*/  LDG.E.U8 R164, desc[UR36][R2.64+0x29] ;  /* 0x0000292402a47981 */ /* 0x000e64000c1e1100 */
[----:B-1----:R-:W-:-:S05]  /*3070*/  PRMT R11, R164, 0x8880, RZ ;  /* 0x00008880a40b7816 */ /* 0x002fca00000000ff */
[----:B------:R-:W-:-:S07]  /*3080*/  IMAD R10, R11, R152, RZ ;  /* 0x000000980b0a7224 */ /* 0x000fce00078e02ff */
.L_x_82:
[----:B------:R-:W-:Y:S05]  /*3090*/  BSYNC B1 ;  /* 0x0000000000017941 */ /* 0x000fea0003800000 */
.L_x_81:
        /* <DEDUP_REMOVED lines=11> */
.L_x_84:
[----:B------:R-:W-:Y:S05]  /*3150*/  BSYNC B1 ;  /* 0x0000000000017941 */ /* 0x000fea0003800000 */
.L_x_83:
[----:B-1----:R-:W-:Y:S01]  /*3160*/  @!P4 IMAD R11, R46, R153, R10 ;  /* 0x000000992e0bc224 */ /* 0x002fe200078e020a */
[----:B------:R-:W-:Y:S04]  /*3170*/  BSSY B1, `(.L_x_85) ;  /* 0x0000006000017945 */ /* 0x000fe80003800000 */
[----:B------:R1:W-:Y:S01]  /*3180*/  @!P4 STG.E.U8 desc[UR36][R6.64+0x28], R11 ;  /* 0x0000280b0600c986 */ /* 0x0003e2000c101124 */
[----:B------:R-:W-:Y:S05]  /*3190*/  @P3 BRA `(.L_x_86) ;  /* 0x00000000000c3947 */ /* 0x000fea0003800000 */
[----:B------:R-:W1:Y:S02]  /*31a0*/  LDG.E.U8 R164, desc[UR36][R8.64+0x29] ;  /* 0x0000292408a47981 */ /* 0x000e64000c1e1100 */
[----:B-1----:R-:W-:-:S05]  /*31b0*/  PRMT R11, R164, 0x8880, RZ ;  /* 0x00008880a40b7816 */ /* 0x002fca00000000ff */
[----:B------:R-:W-:-:S07]  /*31c0*/  IMAD R10, R11, R152, RZ ;  /* 0x000000980b0a7224 */ /* 0x000fce00078e02ff */
.L_x_86:
[----:B------:R-:W-:Y:S05]  /*31d0*/  BSYNC B1 ;  /* 0x0000000000017941 */ /* 0x000fea0003800000 */
.L_x_85:
[----:B------:R-:W-:Y:S01]  /*31e0*/  @!P3 IMAD R47, R47, R153, R10 ;  /* 0x000000992f2fb224 */ /* 0x000fe200078e020a */
[----:B------:R-:W-:Y:S04]  /*31f0*/  BSSY B1, `(.L_x_87) ;  /* 0x0000006000017945 */ /* 0x000fe80003800000 */
[----:B------:R0:W-:Y:S01]  /*3200*/  @!P3 STG.E.U8 desc[UR36][R6.64+0x29], R47 ;  /* 0x0000292f0600b986 */ /* 0x0001e2000c101124 */
[----:B------:R-:W-:Y:S05]  /*3210*/  @P5 BRA `(.L_x_88) ;  /* 0x00000000000c5947 */ /* 0x000fea0003800000 */
[----:B------:R-:W1:Y:S02]  /*3220*/  LDG.E.U8 R164, desc[UR36][R2.64+0x30] ;  /* 0x0000302402a47981 */ /* 0x000e64000c1e1100 */
[----:B-1----:R-:W-:-:S05]  /*3230*/  PRMT R11, R164, 0x8880, RZ ;  /* 0x00008880a40b7816 */ /* 0x002fca00000000ff */
[----:B------:R-:W-:-:S07]  /*3240*/  IMAD R10, R11, R152, RZ ;  /* 0x000000980b0a7224 */ /* 0x000fce00078e02ff */
.L_x_88:
[----:B------:R-:W-:Y:S05]  /*3250*/  BSYNC B1 ;  /* 0x0000000000017941 */ /* 0x000fea0003800000 */
.L_x_87:
[----:B-1----:R-:W-:Y:S01]  /*3260*/  @!P5 IMAD R11, R48, R153, R10 ;  /* 0x00000099300bd224 */ /* 0x002fe200078e020a */
[----:B------:R-:W-:Y:S04]  /*3270*/  BSSY B1, `(.L_x_89) ;  /* 0x0000006000017945 */ /* 0x000fe80003800000 */
[----:B------:R1:W-:Y:S01]  /*3280*/  @!P5 STG.E.U8 desc[UR36][R4.64+0x30], R11 ;  /* 0x0000300b0400d986 */ /* 0x0003e2000c101124 */
[----:B------:R-:W-:Y:S05]  /*3290*/  @P2 BRA `(.L_x_90) ;  /* 0x00000000000c2947 */ /* 0x000fea0003800000 */
[----:B------:R-:W1:Y:S02]  /*32a0*/  LDG.E.U8 R164, desc[UR36][R2.64+0x31] ;  /* 0x0000312402a47981 */ /* 0x000e64000c1e1100 */
[----:B-1----:R-:W-:-:S05]  /*32b0*/  PRMT R11, R164, 0x8880, RZ ;  /* 0x00008880a40b7816 */ /* 0x002fca00000000ff */
[----:B------:R-:W-:-:S07]  /*32c0*/  IMAD R10, R11, R152, RZ ;  /* 0x000000980b0a7224 */ /* 0x000fce00078e02ff */
.L_x_90:
[----:B------:R-:W-:Y:S05]  /*32d0*/  BSYNC B1 ;  /* 0x0000000000017941 */ /* 0x000fea0003800000 */
.L_x_89:
        /* <DEDUP_REMOVED lines=11> */
.L_x_92:
[----:B------:R-:W-:Y:S05]  /*3390*/  BSYNC B1 ;  /* 0x0000000000017941 */ /* 0x000fea0003800000 */
.L_x_91:
[----:B-1----:R-:W-:Y:S01]  /*33a0*/  @!P4 IMAD R11, R50, R153, R10 ;  /* 0x00000099320bc224 */ /* 0x002fe200078e020a */
[----:B------:R-:W-:Y:S04]  /*33b0*/  BSSY B1, `(.L_x_93) ;  /* 0x0000006000017945 */ /* 0x000fe80003800000 */
[----:B------:R1:W-:Y:S01]  /*33c0*/  @!P4 STG.E.U8 desc[UR36][R6.64+0x30], R11 ;  /* 0x0000300b0600c986 */ /* 0x0003e2000c101124 */
[----:B------:R-:W-:Y:S05]  /*33d0*/  @P3 BRA `(.L_x_94) ;  /* 0x00000000000c3947 */ /* 0x000fea0003800000 */
[----:B------:R-:W1:Y:S02]  /*33e0*/  LDG.E.U8 R164, desc[UR36][R8.64+0x31] ;  /* 0x0000312408a47981 */ /* 0x000e64000c1e1100 */
[----:B-1----:R-:W-:-:S05]  /*33f0*/  PRMT R11, R164, 0x8880, RZ ;  /* 0x00008880a40b7816 */ /* 0x002fca00000000ff */
[----:B------:R-:W-:-:S07]  /*3400*/  IMAD R10, R11, R152, RZ ;  /* 0x000000980b0a7224 */ /* 0x000fce00078e02ff */
.L_x_94:
[----:B------:R-:W-:Y:S05]  /*3410*/  BSYNC B1 ;  /* 0x0000000000017941 */ /* 0x000fea0003800000 */
.L_x_93:
[----:B------:R-:W-:Y:S01]  /*3420*/  @!P3 IMAD R51, R51, R153, R10 ;  /* 0x000000993333b224 */ /* 0x000fe200078e020a */
[----:B------:R-:W-:Y:S04]  /*3430*/  BSSY B1, `(.L_x_95) ;  /* 0x0000006000017945 */ /* 0x000fe80003800000 */
[----:B------:R0:W-:Y:S01]  /*3440*/  @!P3 STG.E.U8 desc[UR36][R6.64+0x31], R51 ;  /* 0x000031330600b986 */ /* 0x0001e2000c101124 */
[----:B------:R-:W-:Y:S05]  /*3450*/  @P5 BRA `(.L_x_96) ;  /* 0x00000000000c5947 */ /* 0x000fea0003800000 */
[----:B------:R-:W1:Y:S02]  /*3460*/  LDG.E.U8 R164, desc[UR36][R2.64+0x38] ;  /* 0x0000382402a47981 */ /* 0x000e64000c1e1100 */
[----:B-1----:R-:W-:-:S05]  /*3470*/  PRMT R11, R164, 0x8880, RZ ;  /* 0x00008880a40b7816 */ /* 0x002fca00000000ff */
[----:B------:R-:W-:-:S07]  /*3480*/  IMAD R10, R11, R152, RZ ;  /* 0x000000980b0a7224 */ /* 0x000fce00078e02ff */
.L_x_96:
[----:B------:R-:W-:Y:S05]  /*3490*/  BSYNC B1 ;  /* 0x0000000000017941 */ /* 0x000fea0003800000 */
.L_x_95:
[----:B-1----:R-:W-:Y:S01]  /*34a0*/  @!P5 IMAD R11, R52, R153, R10 ;  /* 0x00000099340bd224 */ /* 0x002fe200078e020a */
[----:B------:R-:W-:Y:S04]  /*34b0*/  BSSY B1, `(.L_x_97) ;  /* 0x0000006000017945 */ /* 0x000fe80003800000 */
[----:B------:R1:W-:Y:S01]  /*34c0*/  @!P5 STG.E.U8 desc[UR36][R4.64+0x38], R11 ;  /* 0x0000380b0400d986 */ /* 0x0003e2000c101124 */
[----:B------:R-:W-:Y:S05]  /*34d0*/  @P2 BRA `(.L_x_98) ;  /* 0x00000000000c2947 */ /* 0x000fea0003800000 */
[----:B------:R-:W1:Y:S02]  /*34e0*/  LDG.E.U8 R164, desc[UR36][R2.64+0x39] ;  /* 0x0000392402a47981 */ /* 0x000e64000c1e1100 */
[----:B-1----:R-:W-:-:S05]  /*34f0*/  PRMT R11, R164, 0x8880, RZ ;  /* 0x00008880a40b7816 */ /* 0x002fca00000000ff */
[----:B------:R-:W-:-:S07]  /*3500*/  IMAD R10, R11, R152, RZ ;  /* 0x000000980b0a7224 */ /* 0x000fce00078e02ff */
.L_x_98:
[----:B------:R-:W-:Y:S05]  /*3510*/  BSYNC B1 ;  /* 0x0000000000017941 */ /* 0x000fea0003800000 */
.L_x_97:
        /* <DEDUP_REMOVED lines=11> */
.L_x_100:
[----:B------:R-:W-:Y:S05]  /*35d0*/  BSYNC B1 ;  /* 0x0000000000017941 */ /* 0x000fea0003800000 */
.L_x_99:
[----:B-1----:R-:W-:Y:S01]  /*35e0*/  @!P4 IMAD R11, R54, R153, R10 ;  /* 0x00000099360bc224 */ /* 0x002fe200078e020a */
[----:B------:R-:W-:Y:S04]  /*35f0*/  BSSY B1, `(.L_x_101) ;  /* 0x0000006000017945 */ /* 0x000fe80003800000 */
[----:B------:R1:W-:Y:S01]  /*3600*/  @!P4 STG.E.U8 desc[UR36][R6.64+0x38], R11 ;  /* 0x0000380b0600c986 */ /* 0x0003e2000c101124 */
[----:B------:R-:W-:Y:S05]  /*3610*/  @P3 BRA `(.L_x_102) ;  /* 0x00000000000c3947 */ /* 0x000fea0003800000 */
[----:B------:R-:W1:Y:S02]  /*3620*/  LDG.E.U8 R164, desc[UR36][R8.64+0x39] ;  /* 0x0000392408a47981 */ /* 0x000e64000c1e1100 */
[----:B-1----:R-:W-:-:S05]  /*3630*/  PRMT R11, R164, 0x8880, RZ ;  /* 0x00008880a40b7816 */ /* 0x002fca00000000ff */
[----:B------:R-:W-:-:S07]  /*3640*/  IMAD R10, R11, R152, RZ ;  /* 0x000000980b0a7224 */ /* 0x000fce00078e02ff */
.L_x_102:
[----:B------:R-:W-:Y:S05]  /*3650*/  BSYNC B1 ;  /* 0x0000000000017941 */ /* 0x000fea0003800000 */
.L_x_101:
[----:B------:R-:W-:Y:S01]  /*3660*/  @!P3 IMAD R55, R55, R153, R10 ;  /* 0x000000993737b224 */ /* 0x000fe200078e020a */
[----:B------:R-:W-:Y:S04]  /*3670*/  BSSY B1, `(.L_x_103) ;  /* 0x0000006000017945 */ /* 0x000fe80003800000 */
[----:B------:R0:W-:Y:S01]  /*3680*/  @!P3 STG.E.U8 desc[UR36][R6.64+0x39], R55 ;  /* 0x000039370600b986 */ /* 0x0001e2000c101124 */
[----:B------:R-:W-:Y:S05]  /*3690*/  @P5 BRA `(.L_x_104) ;  /* 0x00000000000c5947 */ /* 0x000fea0003800000 */
[----:B------:R-:W1:Y:S02]  /*36a0*/  LDG.E.U8 R164, desc[UR36][R2.64+0x40] ;  /* 0x0000402402a47981 */ /* 0x000e64000c1e1100 */
[----:B-1----:R-:W-:-:S05]  /*36b0*/  PRMT R11, R164, 0x8880, RZ ;  /* 0x00008880a40b7816 */ /* 0x002fca00000000ff */
[----:B------:R-:W-:-:S07]  /*36c0*/  IMAD R10, R11, R152, RZ ;  /* 0x000000980b0a7224 */ /* 0x000fce00078e02ff */
.L_x_104:
[----:B------:R-:W-:Y:S05]  /*36d0*/  BSYNC B1 ;  /* 0x0000000000017941 */ /* 0x000fea0003800000 */
.L_x_103:
[----:B-1----:R-:W-:Y:S01]  /*36e0*/  @!P5 IMAD R11, R56, R153, R10 ;  /* 0x00000099380bd224 */ /* 0x002fe200078e020a */
[----:B------:R-:W-:Y:S04]  /*36f0*/  BSSY B1, `(.L_x_105) ;  /* 0x0000006000017945 */ /* 0x000fe80003800000 */
[----:B------:R1:W-:Y:S01]  /*3700*/  @!P5 STG.E.U8 desc[UR36][R4.64+0x40], R11 ;  /* 0x0000400b0400d986 */ /* 0x0003e2000c101124 */
[----:B------:R-:W-:Y:S05]  /*3710*/  @P2 BRA `(.L_x_106) ;  /* 0x00000000000c2947 */ /* 0x000fea0003800000 */
[----:B------:R-:W1:Y:S02]  /*3720*/  LDG.E.U8 R164, desc[UR36][R2.64+0x41] ;  /* 0x0000412402a47981 */ /* 0x000e64000c1e1100 */
[----:B-1----:R-:W-:-:S05]  /*3730*/  PRMT R11, R164, 0x8880, RZ ;  /* 0x00008880a40b7816 */ /* 0x002fca00000000ff */
[----:B------:R-:W-:-:S07]  /*3740*/  IMAD R10, R11, R152, RZ ;  /* 0x000000980b0a7224 */ /* 0x000fce00078e02ff */
.L_x_106:
[----:B------:R-:W-:Y:S05]  /*3750*/  BSYNC B1 ;  /* 0x0000000000017941 */ /* 0x000fea0003800000 */
.L_x_105:
        /* <DEDUP_REMOVED lines=11> */
.L_x_108:
[----:B------:R-:W-:Y:S05]  /*3810*/  BSYNC B1 ;  /* 0x0000000000017941 */ /* 0x000fea0003800000 */
.L_x_107:
[----:B-1----:R-:W-:Y:S01]  /*3820*/  @!P4 IMAD R11, R58, R153, R10 ;  /* 0x000000993a0bc224 */ /* 0x002fe200078e020a */
[----:B------:R-:W-:Y:S04]  /*3830*/  BSSY B1, `(.L_x_109) ;  /* 0x0000006000017945 */ /* 0x000fe80003800000 */
[----:B------:R1:W-:Y:S01]  /*3840*/  @!P4 STG.E.U8 desc[UR36][R6.64+0x40], R11 ;  /* 0x0000400b0600c986 */ /* 0x0003e2000c101124 */
[----:B------:R-:W-:Y:S05]  /*3850*/  @P3 BRA `(.L_x_110) ;  /* 0x00000000000c3947 */ /* 0x000fea0003800000 */
[----:B------:R-:W1:Y:S02]  /*3860*/  LDG.E.U8 R164, desc[UR36][R8.64+0x41] ;  /* 0x0000412408a47981 */ /* 0x000e64000c1e1100 */
[----:B-1----:R-:W-:-:S05]  /*3870*/  PRMT R11, R164, 0x8880, RZ ;  /* 0x00008880a40b7816 */ /* 0x002fca00000000ff */
[----:B------:R-:W-:-:S07]  /*3880*/  IMAD R10, R11, R152, RZ ;  /* 0x000000980b0a7224 */ /* 0x000fce00078e02ff */
.L_x_110:
[----:B------:R-:W-:Y:S05]  /*3890*/  BSYNC B1 ;  /* 0x0000000000017941 */ /* 0x000fea0003800000 */
.L_x_109:
[----:B------:R-:W-:Y:S01]  /*38a0*/  @!P3 IMAD R59, R59, R153, R10 ;  /* 0x000000993b3bb224 */ /* 0x000fe200078e020a */
[----:B------:R-:W-:Y:S04]  /*38b0*/  BSSY B1, `(.L_x_111) ;  /* 0x0000006000017945 */ /* 0x000fe80003800000 */
[----:B------:R0:W-:Y:S01]  /*38c0*/  @!P3 STG.E.U8 desc[UR36][R6.64+0x41], R59 ;  /* 0x0000413b0600b986 */ /* 0x0001e2000c101124 */
[----:B------:R-:W-:Y:S05]  /*38d0*/  @P5 BRA `(.L_x_112) ;  /* 0x00000000000c5947 */ /* 0x000fea0003800000 */
[----:B------:R-:W1:Y:S02]  /*38e0*/  LDG.E.U8 R164, desc[UR36][R2.64+0x48] ;  /* 0x0000482402a47981 */ /* 0x000e64000c1e1100 */
[----:B-1----:R-:W-:-:S05]  /*38f0*/  PRMT R11, R164, 0x8880, RZ ;  /* 0x00008880a40b7816 */ /* 0x002fca00000000ff */
[----:B------:R-:W-:-:S07]  /*3900*/  IMAD R10, R11, R152, RZ ;  /* 0x000000980b0a7224 */ /* 0x000fce00078e02ff */
.L_x_112:
[----:B------:R-:W-:Y:S05]  /*3910*/  BSYNC B1 ;  /* 0x0000000000017941 */ /* 0x000fea0003800000 */
.L_x_111:
[----:B-1----:R-:W-:Y:S01]  /*3920*/  @!P5 IMAD R11, R60, R153, R10 ;  /* 0x000000993c0bd224 */ /* 0x002fe200078e020a */
[----:B------:R-:W-:Y:S04]  /*3930*/  BSSY B1, `(.L_x_113) ;  /* 0x0000006000017945 */ /* 0x000fe80003800000 */
[----:B------:R1:W-:Y:S01]  /*3940*/  @!P5 STG.E.U8 desc[UR36][R4.64+0x48], R11 ;  /* 0x0000480b0400d986 */ /* 0x0003e2000c101124 */
[----:B------:R-:W-:Y:S05]  /*3950*/  @P2 BRA `(.L_x_114) ;  /* 0x00000000000c2947 */ /* 0x000fea0003800000 */
[----:B------:R-:W1:Y:S02]  /*3960*/  LDG.E.U8 R164, desc[UR36][R2.64+0x49] ;  /* 0x0000492402a47981 */ /* 0x000e64000c1e1100 */
[----:B-1----:R-:W-:-:S05]  /*3970*/  PRMT R11, R164, 0x8880, RZ ;  /* 0x00008880a40b7816 */ /* 0x002fca00000000ff */
[----:B------:R-:W-:-:S07]  /*3980*/  IMAD R10, R11, R152, RZ ;  /* 0x000000980b0a7224 */ /* 0x000fce00078e02ff */
.L_x_114:
[----:B------:R-:W-:Y:S05]  /*3990*/  BSYNC B1 ;  /* 0x0000000000017941 */ /* 0x000fea0003800000 */
.L_x_113:
        /* <DEDUP_REMOVED lines=11> */
.L_x_116:
[----:B------:R-:W-:Y:S05]  /*3a50*/  BSYNC B1 ;  /* 0x0000000000017941 */ /* 0x000fea0003800000 */
.L_x_115:
[----:B-1----:R-:W-:Y:S01]  /*3a60*/  @!P4 IMAD R11, R62, R153, R10 ;  /* 0x000000993e0bc224 */ /* 0x002fe200078e020a */
[----:B------:R-:W-:Y:S04]  /*3a70*/  BSSY B1, `(.L_x_117) ;  /* 0x0000006000017945 */ /* 0x000fe80003800000 */
[----:B------:R1:W-:Y:S01]  /*3a80*/  @!P4 STG.E.U8 desc[UR36][R6.64+0x48], R11 ;  /* 0x0000480b0600c986 */ /* 0x0003e2000c101124 */
[----:B------:R-:W-:Y:S05]  /*3a90*/  @P3 BRA `(.L_x_118) ;  /* 0x00000000000c3947 */ /* 0x000fea0003800000 */
[----:B------:R-:W1:Y:S02]  /*3aa0*/  LDG.E.U8 R164, desc[UR36][R8.64+0x49] ;  /* 0x0000492408a47981 */ /* 0x000e64000c1e1100 */
[----:B-1----:R-:W-:-:S05]  /*3ab0*/  PRMT R11, R164, 0x8880, RZ ;  /* 0x00008880a40b7816 */ /* 0x002fca00000000ff */
[----:B------:R-:W-:-:S07]  /*3ac0*/  IMAD R10, R11, R152, RZ ;  /* 0x000000980b0a7224 */ /* 0x000fce00078e02ff */
.L_x_118:
[----:B------:R-:W-:Y:S05]  /*3ad0*/  BSYNC B1 ;  /* 0x0000000000017941 */ /* 0x000fea0003800000 */
.L_x_117:
[----:B------:R-:W-:Y:S01]  /*3ae0*/  @!P3 IMAD R63, R63, R153, R10 ;  /* 0x000000993f3fb224 */ /* 0x000fe200078e020a */
[----:B------:R-:W-:Y:S04]  /*3af0*/  BSSY B1, `(.L_x_119) ;  /* 0x0000006000017945 */ /* 0x000fe80003800000 */
[----:B------:R0:W-:Y:S01]  /*3b00*/  @!P3 STG.E.U8 desc[UR36][R6.64+0x49], R63 ;  /* 0x0000493f0600b986 */ /* 0x0001e2000c101124 */
[----:B------:R-:W-:Y:S05]  /*3b10*/  @P5 BRA `(.L_x_120) ;  /* 0x00000000000c5947 */ /* 0x000fea0003800000 */
[----:B------:R-:W1:Y:S02]  /*3b20*/  LDG.E.U8 R164, desc[UR36][R2.64+0x50] ;  /* 0x0000502402a47981 */ /* 0x000e64000c1e1100 */
[----:B-1----:R-:W-:-:S05]  /*3b30*/  PRMT R11, R164, 0x8880, RZ ;  /* 0x00008880a40b7816 */ /* 0x002fca00000000ff */
[----:B------:R-:W-:-:S07]  /*3b40*/  IMAD R10, R11, R152, RZ ;  /* 0x000000980b0a7224 */ /* 0x000fce00078e02ff */
.L_x_120:
[----:B------:R-:W-:Y:S05]  /*3b50*/  BSYNC B1 ;  /* 0x0000000000017941 */ /* 0x000fea0003800000 */
.L_x_119:
[----:B-1----:R-:W-:Y:S01]  /*3b60*/  @!P5 IMAD R11, R64, R153, R10 ;  /* 0x00000099400bd224 */ /* 0x002fe200078e020a */
[----:B------:R-:W-:Y:S04]  /*3b70*/  BSSY B1, `(.L_x_121) ;  /* 0x0000006000017945 */ /* 0x000fe80003800000 */
[----:B------:R1:W-:Y:S01]  /*3b80*/  @!P5 STG.E.U8 desc[UR36][R4.64+0x50], R11 ;  /* 0x0000500b0400d986 */ /* 0x0003e2000c101124 */
[----:B------:R-:W-:Y:S05]  /*3b90*/  @P2 BRA `(.L_x_122) ;  /* 0x00000000000c2947 */ /* 0x000fea0003800000 */
[----:B------:R-:W1:Y:S02]  /*3ba0*/  LDG.E.U8 R164, desc[UR36][R2.64+0x51] ;  /* 0x0000512402a47981 */ /* 0x000e64000c1e1100 */
[----:B-1----:R-:W-:-:S05]  /*3bb0*/  PRMT R11, R164, 0x8880, RZ ;  /* 0x00008880a40b7816 */ /* 0x002fca00000000ff */
[----:B------:R-:W-:-:S07]  /*3bc0*/  IMAD R10, R11, R152, RZ ;  /* 0x000000980b0a7224 */ /* 0x000fce00078e02ff */
.L_x_122:
[----:B------:R-:W-:Y:S05]  /*3bd0*/  BSYNC B1 ;  /* 0x0000000000017941 */ /* 0x000fea0003800000 */
.L_x_121:
        /* <DEDUP_REMOVED lines=11> */
.L_x_124:
[----:B------:R-:W-:Y:S05]  /*3c90*/  BSYNC B1 ;  /* 0x0000000000017941 */ /* 0x000fea0003800000 */
.L_x_123:
[----:B-1----:R-:W-:Y:S01]  /*3ca0*/  @!P4 IMAD R11, R66, R153, R10 ;  /* 0x00000099420bc224 */ /* 0x002fe200078e020a */
[----:B------:R-:W-:Y:S04]  /*3cb0*/  BSSY B1, `(.L_x_125) ;  /* 0x0000006000017945 */ /* 0x000fe80003800000 */
[----:B------:R1:W-:Y:S01]  /*3cc0*/  @!P4 STG.E.U8 desc[UR36][R6.64+0x50], R11 ;  /* 0x0000500b0600c986 */ /* 0x0003e2000c101124 */
[----:B------:R-:W-:Y:S05]  /*3cd0*/  @P3 BRA `(.L_x_126) ;  /* 0x00000000000c3947 */ /* 0x000fea0003800000 */
[----:B------:R-:W1:Y:S02]  /*3ce0*/  LDG.E.U8 R164, desc[UR36][R8.64+0x51] ;  /* 0x0000512408a47981 */ /* 0x000e64000c1e1100 */
[----:B-1----:R-:W-:-:S05]  /*3cf0*/  PRMT R11, R164, 0x8880, RZ ;  /* 0x00008880a40b7816 */ /* 0x002fca00000000ff */
[----:B------:R-:W-:-:S07]  /*3d00*/  IMAD R10, R11, R152, RZ ;  /* 0x000000980b0a7224 */ /* 0x000fce00078e02ff */
.L_x_126:
[----:B------:R-:W-:Y:S05]  /*3d10*/  BSYNC B1 ;  /* 0x0000000000017941 */ /* 0x000fea0003800000 */
.L_x_125:
[----:B------:R-:W-:Y:S01]  /*3d20*/  @!P3 IMAD R67, R67, R153, R10 ;  /* 0x000000994343b224 */ /* 0x000fe200078e020a */
[----:B------:R-:W-:Y:S04]  /*3d30*/  BSSY B1, `(.L_x_127) ;  /* 0x0000006000017945 */ /* 0x000fe80003800000 */
[----:B------:R0:W-:Y:S01]  /*3d40*/  @!P3 STG.E.U8 desc[UR36][R6.64+0x51], R67 ;  /* 0x000051430600b986 */ /* 0x0001e2000c101124 */
[----:B------:R-:W-:Y:S05]  /*3d50*/  @P5 BRA `(.L_x_128) ;  /* 0x00000000000c5947 */ /* 0x000fea0003800000 */
[----:B------:R-:W1:Y:S02]  /*3d60*/  LDG.E.U8 R164, desc[UR36][R2.64+0x58] ;  /* 0x0000582402a47981 */ /* 0x000e64000c1e1100 */
[----:B-1----:R-:W-:-:S05]  /*3d70*/  PRMT R11, R164, 0x8880, RZ ;  /* 0x00008880a40b7816 */ /* 0x002fca00000000ff */
[----:B------:R-:W-:-:S07]  /*3d80*/  IMAD R10, R11, R152, RZ ;  /* 0x000000980b0a7224 */ /* 0x000fce00078e02ff */
.L_x_128:
[----:B------:R-:W-:Y:S05]  /*3d90*/  BSYNC B1 ;  /* 0x0000000000017941 */ /* 0x000fea0003800000 */
.L_x_127:
[----:B-1----:R-:W-:Y:S01]  /*3da0*/  @!P5 IMAD R11, R68, R153, R10 ;  /* 0x00000099440bd224 */ /* 0x002fe200078e020a */
[----:B------:R-:W-:Y:S04]  /*3db0*/  BSSY B1, `(.L_x_129) ;  /* 0x0000006000017945 */ /* 0x000fe80003800000 */
[----:B------:R1:W-:Y:S01]  /*3dc0*/  @!P5 STG.E.U8 desc[UR36][R4.64+0x58], R11 ;  /* 0x0000580b0400d986 */ /* 0x0003e2000c101124 */
[----:B------:R-:W-:Y:S05]  /*3dd0*/  @P2 BRA `(.L_x_130) ;  /* 0x00000000000c2947 */ /* 0x000fea0003800000 */
[----:B------:R-:W1:Y:S02]  /*3de0*/  LDG.E.U8 R164, desc[UR36][R2.64+0x59] ;  /* 0x0000592402a47981 */ /* 0x000e64000c1e1100 */
[----:B-1----:R-:W-:-:S05]  /*3df0*/  PRMT R11, R164, 0x8880, RZ ;  /* 0x00008880a40b7816 */ /* 0x002fca00000000ff */
[----:B------:R-:W-:-:S07]  /*3e00*/  IMAD R10, R11, R152, RZ ;  /* 0x000000980b0a7224 */ /* 0x000fce00078e02ff */
.L_x_130:
[----:B------:R-:W-:Y:S05]  /*3e10*/  BSYNC B1 ;  /* 0x0000000000017941 */ /* 0x000fea0003800000 */
.L_x_129:
        /* <DEDUP_REMOVED lines=11> */
.L_x_132:
[----:B------:R-:W-:Y:S05]  /*3ed0*/  BSYNC B1 ;  /* 0x0000000000017941 */ /* 0x000fea0003800000 */
.L_x_131:
[----:B-1----:R-:W-:Y:S01]  /*3ee0*/  @!P4 IMAD R11, R70, R153, R10 ;  /* 0x00000099460bc224 */ /* 0x002fe200078e020a */
[----:B------:R-:W-:Y:S04]  /*3ef0*/  BSSY B1, `(.L_x_133) ;  /* 0x0000006000017945 */ /* 0x000fe80003800000 */
[----:B------:R1:W-:Y:S01]  /*3f00*/  @!P4 STG.E.U8 desc[UR36][R6.64+0x58], R11 ;  /* 0x0000580b0600c986 */ /* 0x0003e2000c101124 */
[----:B------:R-:W-:Y:S05]  /*3f10*/  @P3 BRA `(.L_x_134) ;  /* 0x00000000000c3947 */ /* 0x000fea0003800000 */
[----:B------:R-:W1:Y:S02]  /*3f20*/  LDG.E.U8 R164, desc[UR36][R8.64+0x59] ;  /* 0x0000592408a47981 */ /* 0x000e64000c1e1100 */
[----:B-1----:R-:W-:-:S05]  /*3f30*/  PRMT R11, R164, 0x8880, RZ ;  /* 0x00008880a40b7816 */ /* 0x002fca00000000ff */
[----:B------:R-:W-:-:S07]  /*3f40*/  IMAD R10, R11, R152, RZ ;  /* 0x000000980b0a7224 */ /* 0x000fce00078e02ff */
.L_x_134:
[----:B------:R-:W-:Y:S05]  /*3f50*/  BSYNC B1 ;  /* 0x0000000000017941 */ /* 0x000fea0003800000 */
.L_x_133:
[----:B------:R-:W-:Y:S01]  /*3f60*/  @!P3 IMAD R71, R71, R153, R10 ;  /* 0x000000994747b224 */ /* 0x000fe200078e020a */
[----:B------:R-:W-:Y:S04]  /*3f70*/  BSSY B1, `(.L_x_135) ;  /* 0x0000006000017945 */ /* 0x000fe80003800000 */
[----:B------:R0:W-:Y:S01]  /*3f80*/  @!P3 STG.E.U8 desc[UR36][R6.64+0x59], R71 ;  /* 0x000059470600b986 */ /* 0x0001e2000c101124 */
[----:B------:R-:W-:Y:S05]  /*3f90*/  @P5 BRA `(.L_x_136) ;  /* 0x00000000000c5947 */ /* 0x000fea0003800000 */
[----:B------:R-:W1:Y:S02]  /*3fa0*/  LDG.E.U8 R164, desc[UR36][R2.64+0x60] ;  /* 0x0000602402a47981 */ /* 0x000e64000c1e1100 */
[----:B-1----:R-:W-:-:S05]  /*3fb0*/  PRMT R11, R164, 0x8880, RZ ;  /* 0x00008880a40b7816 */ /* 0x002fca00000000ff */
[----:B------:R-:W-:-:S07]  /*3fc0*/  IMAD R10, R11, R152, RZ ;  /* 0x000000980b0a7224 */ /* 0x000fce00078e02ff */
.L_x_136:
[----:B------:R-:W-:Y:S05]  /*3fd0*/  BSYNC B1 ;  /* 0x0000000000017941 */ /* 0x000fea0003800000 */
.L_x_135:
[----:B-1----:R-:W-:Y:S01]  /*3fe0*/  @!P5 IMAD R11, R72, R153, R10 ;  /* 0x00000099480bd224 */ /* 0x002fe200078e020a */
[----:B------:R-:W-:Y:S04]  /*3ff0*/  BSSY B1, `(.L_x_137) ;  /* 0x0000006000017945 */ /* 0x000fe80003800000 */
[----:B------:R1:W-:Y:S01]  /*4000*/  @!P5 STG.E.U8 desc[UR36][R4.64+0x60], R11 ;  /* 0x0000600b0400d986 */ /* 0x0003e2000c101124 */
[----:B------:R-:W-:Y:S05]  /*4010*/  @P2 BRA `(.L_x_138) ;  /* 0x00000000000c2947 */ /* 0x000fea0003800000 */
[----:B------:R-:W1:Y:S02]  /*4020*/  LDG.E.U8 R164, desc[UR36][R2.64+0x61] ;  /* 0x0000612402a47981 */ /* 0x000e64000c1e1100 */
[----:B-1----:R-:W-:-:S05]  /*4030*/  PRMT R11, R164, 0x8880, RZ ;  /* 0x00008880a40b7816 */ /* 0x002fca00000000ff */
[----:B------:R-:W-:-:S07]  /*4040*/  IMAD R10, R11, R152, RZ ;  /* 0x000000980b0a7224 */ /* 0x000fce00078e02ff */
.L_x_138:
[----:B------:R-:W-:Y:S05]  /*4050*/  BSYNC B1 ;  /* 0x0000000000017941 */ /* 0x000fea0003800000 */
.L_x_137:
        /* <DEDUP_REMOVED lines=11> */
.L_x_140:
[----:B------:R-:W-:Y:S05]  /*4110*/  BSYNC B1 ;  /* 0x0000000000017941 */ /* 0x000fea0003800000 */
.L_x_139:
[----:B-1----:R-:W-:Y:S01]  /*4120*/  @!P4 IMAD R11, R74, R153, R10 ;  /* 0x000000994a0bc224 */ /* 0x002fe200078e020a */
[----:B------:R-:W-:Y:S04]  /*4130*/  BSSY B1, `(.L_x_141) ;  /* 0x0000006000017945 */ /* 0x000fe80003800000 */
[----:B------:R1:W-:Y:S01]  /*4140*/  @!P4 STG.E.U8 desc[UR36][R6.64+0x60], R11 ;  /* 0x0000600b0600c986 */ /* 0x0003e2000c101124 */
[----:B------:R-:W-:Y:S05]  /*4150*/  @P3 BRA `(.L_x_142) ;  /* 0x00000000000c3947 */ /* 0x000fea0003800000 */
[----:B------:R-:W1:Y:S02]  /*4160*/  LDG.E.U8 R164, desc[UR36][R8.64+0x61] ;  /* 0x0000612408a47981 */ /* 0x000e64000c1e1100 */
[----:B-1----:R-:W-:-:S05]  /*4170*/  PRMT R11, R164, 0x8880, RZ ;  /* 0x00008880a40b7816 */ /* 0x002fca00000000ff */
[----:B------:R-:W-:-:S07]  /*4180*/  IMAD R10, R11, R152, RZ ;  /* 0x000000980b0a7224 */ /* 0x000fce00078e02ff */
.L_x_142:
[----:B------:R-:W-:Y:S05]  /*4190*/  BSYNC B1 ;  /* 0x0000000000017941 */ /* 0x000fea0003800000 */
.L_x_141:
[----:B------:R-:W-:Y:S01]  /*41a0*/  @!P3 IMAD R75, R75, R153, R10 ;  /* 0x000000994b4bb224 */ /* 0x000fe200078e020a */
[----:B------:R-:W-:Y:S04]  /*41b0*/  BSSY B1, `(.L_x_143) ;  /* 0x0000006000017945 */ /* 0x000fe80003800000 */
[----:B------:R0:W-:Y:S01]  /*41c0*/  @!P3 STG.E.U8 desc[UR36][R6.64+0x61], R75 ;  /* 0x0000614b0600b986 */ /* 0x0001e2000c101124 */
[----:B------:R-:W-:Y:S05]  /*41d0*/  @P5 BRA `(.L_x_144) ;  /* 0x00000000000c5947 */ /* 0x000fea0003800000 */
[----:B------:R-:W1:Y:S02]  /*41e0*/  LDG.E.U8 R164, desc[UR36][R2.64+0x68] ;  /* 0x0000682402a47981 */ /* 0x000e64000c1e1100 */
[----:B-1----:R-:W-:-:S05]  /*41f0*/  PRMT R11, R164, 0x8880, RZ ;  /* 0x00008880a40b7816 */ /* 0x002fca00000000ff */
[----:B------:R-:W-:-:S07]  /*4200*/  IMAD R10, R11, R152, RZ ;  /* 0x000000980b0a7224 */ /* 0x000fce00078e02ff */
.L_x_144:
[----:B------:R-:W-:Y:S05]  /*4210*/  BSYNC B1 ;  /* 0x0000000000017941 */ /* 0x000fea0003800000 */
.L_x_143:
[----:B-1----:R-:W-:Y:S01]  /*4220*/  @!P5 IMAD R11, R76, R153, R10 ;  /* 0x000000994c0bd224 */ /* 0x002fe200078e020a */
[----:B------:R-:W-:Y:S04]  /*4230*/  BSSY B1, `(.L_x_145) ;  /* 0x0000006000017945 */ /* 0x000fe80003800000 */
[----:B------:R1:W-:Y:S01]  /*4240*/  @!P5 STG.E.U8 desc[UR36][R4.64+0x68], R11 ;  /* 0x0000680b0400d986 */ /* 0x0003e2000c101124 */
[----:B------:R-:W-:Y:S05]  /*4250*/  @P2 BRA `(.L_x_146) ;  /* 0x00000000000c2947 */ /* 0x000fea0003800000 */
[----:B------:R-:W1:Y:S02]  /*4260*/  LDG.E.U8 R164, desc[UR36][R2.64+0x69] ;  /* 0x0000692402a47981 */ /* 0x000e64000c1e1100 */
[----:B-1----:R-:W-:-:S05]  /*4270*/  PRMT R11, R164, 0x8880, RZ ;  /* 0x00008880a40b7816 */ /* 0x002fca00000000ff */
[----:B------:R-:W-:-:S07]  /*4280*/  IMAD R10, R11, R152, RZ ;  /* 0x000000980b0a7224 */ /* 0x000fce00078e02ff */
.L_x_146:
[----:B------:R-:W-:Y:S05]  /*4290*/  BSYNC B1 ;  /* 0x0000000000017941 */ /* 0x000fea0003800000 */
.L_x_145:
        /* <DEDUP_REMOVED lines=11> */
.L_x_148:
[----:B------:R-:W-:Y:S05]  /*4350*/  BSYNC B1 ;  /* 0x0000000000017941 */ /* 0x000fea0003800000 */
.L_x_147:
[----:B-1----:R-:W-:Y:S01]  /*4360*/  @!P4 IMAD R11, R78, R153, R10 ;  /* 0x000000994e0bc224 */ /* 0x002fe200078e020a */
[----:B------:R-:W-:Y:S04]  /*4370*/  BSSY B1, `(.L_x_149) ;  /* 0x0000006000017945 */ /* 0x000fe80003800000 */
[----:B------:R1:W-:Y:S01]  /*4380*/  @!P4 STG.E.U8 desc[UR36][R6.64+0x68], R11 ;  /* 0x0000680b0600c986 */ /* 0x0003e2000c101124 */
[----:B------:R-:W-:Y:S05]  /*4390*/  @P3 BRA `(.L_x_150) ;  /* 0x00000000000c3947 */ /* 0x000fea0003800000 */
[----:B------:R-:W1:Y:S02]  /*43a0*/  LDG.E.U8 R164, desc[UR36][R8.64+0x69] ;  /* 0x0000692408a47981 */ /* 0x000e64000c1e1100 */
[----:B-1----:R-:W-:-:S05]  /*43b0*/  PRMT R11, R164, 0x8880, RZ ;  /* 0x00008880a40b7816 */ /* 0x002fca00000000ff */
[----:B------:R-:W-:-:S07]  /*43c0*/  IMAD R10, R11, R152, RZ ;  /* 0x000000980b0a7224 */ /* 0x000fce00078e02ff */
.L_x_150:
[----:B------:R-:W-:Y:S05]  /*43d0*/  BSYNC B1 ;  /* 0x0000000000017941 */ /* 0x000fea0003800000 */
.L_x_149:
[----:B------:R-:W-:Y:S01]  /*43e0*/  @!P3 IMAD R79, R79, R153, R10 ;  /* 0x000000994f4fb224 */ /* 0x000fe200078e020a */
[----:B------:R-:W-:Y:S04]  /*43f0*/  BSSY B1, `(.L_x_151) ;  /* 0x0000006000017945 */ /* 0x000fe80003800000 */
[----:B------:R0:W-:Y:S01]  /*4400*/  @!P3 STG.E.U8 desc[UR36][R6.64+0x69], R79 ;  /* 0x0000694f0600b986 */ /* 0x0001e2000c101124 */
[----:B------:R-:W-:Y:S05]  /*4410*/  @P5 BRA `(.L_x_152) ;  /* 0x00000000000c5947 */ /* 0x000fea0003800000 */
[----:B------:R-:W1:Y:S02]  /*4420*/  LDG.E.U8 R164, desc[UR36][R2.64+0x70] ;  /* 0x0000702402a47981 */ /* 0x000e64000c1e1100 */
[----:B-1----:R-:W-:-:S05]  /*4430*/  PRMT R11, R164, 0x8880, RZ ;  /* 0x00008880a40b7816 */ /* 0x002fca00000000ff */
[----:B------:R-:W-:-:S07]  /*4440*/  IMAD R10, R11, R152, RZ ;  /* 0x000000980b0a7224 */ /* 0x000fce00078e02ff */
.L_x_152:
[----:B------:R-:W-:Y:S05]  /*4450*/  BSYNC B1 ;  /* 0x0000000000017941 */ /* 0x000fea0003800000 */
.L_x_151:
[----:B-1----:R-:W-:Y:S01]  /*4460*/  @!P5 IMAD R11, R80, R153, R10 ;  /* 0x00000099500bd224 */ /* 0x002fe200078e020a */
[----:B------:R-:W-:Y:S04]  /*4470*/  BSSY B1, `(.L_x_153) ;  /* 0x0000006000017945 */ /* 0x000fe80003800000 */
[----:B------:R1:W-:Y:S01]  /*4480*/  @!P5 STG.E.U8 desc[UR36][R4.64+0x70], R11 ;  /* 0x0000700b0400d986 */ /* 0x0003e2000c101124 */
[----:B------:R-:W-:Y:S05]  /*4490*/  @P2 BRA `(.L_x_154) ;  /* 0x00000000000c2947 */ /* 0x000fea0003800000 */
[----:B------:R-:W1:Y:S02]  /*44a0*/  LDG.E.U8 R164, desc[UR36][R2.64+0x71] ;  /* 0x0000712402a47981 */ /* 0x000e64000c1e1100 */
[----:B-1----:R-:W-:-:S05]  /*44b0*/  PRMT R11, R164, 0x8880, RZ ;  /* 0x00008880a40b7816 */ /* 0x002fca00000000ff */
[----:B------:R-:W-:-:S07]  /*44c0*/  IMAD R10, R11, R152, RZ ;  /* 0x000000980b0a7224 */ /* 0x000fce00078e02ff */
.L_x_154:
[----:B------:R-:W-:Y:S05]  /*44d0*/  BSYNC B1 ;  /* 0x0000000000017941 */ /* 0x000fea0003800000 */
.L_x_153:
        /* <DEDUP_REMOVED lines=11> */
.L_x_156:
[----:B------:R-:W-:Y:S05]  /*4590*/  BSYNC B1 ;  /* 0x0000000000017941 */ /* 0x000fea0003800000 */
.L_x_155:
[----:B-1----:R-:W-:Y:S01]  /*45a0*/  @!P4 IMAD R11, R82, R153, R10 ;  /* 0x00000099520bc224 */ /* 0x002fe200078e020a */
[----:B------:R-:W-:Y:S04]  /*45b0*/  BSSY B1, `(.L_x_157) ;  /* 0x0000006000017945 */ /* 0x000fe80003800000 */
[----:B------:R1:W-:Y:S01]  /*45c0*/  @!P4 STG.E.U8 desc[UR36][R6.64+0x70], R11 ;  /* 0x0000700b0600c986 */ /* 0x0003e2000c101124 */
[----:B------:R-:W-:Y:S05]  /*45d0*/  @P3 BRA `(.L_x_158) ;  /* 0x00000000000c3947 */ /* 0x000fea0003800000 */
[----:B------:R-:W1:Y:S02]  /*45e0*/  LDG.E.U8 R164, desc[UR36][R8.64+0x71] ;  /* 0x0000712408a47981 */ /* 0x000e64000c1e1100 */
[----:B-1----:R-:W-:-:S05]  /*45f0*/  PRMT R11, R164, 0x8880, RZ ;  /* 0x00008880a40b7816 */ /* 0x002fca00000000ff */
[----:B------:R-:W-:-:S07]  /*4600*/  IMAD R10, R11, R152, RZ ;  /* 0x000000980b0a7224 */ /* 0x000fce00078e02ff */
.L_x_158:
[----:B------:R-:W-:Y:S05]  /*4610*/  BSYNC B1 ;  /* 0x0000000000017941 */ /* 0x000fea0003800000 */
.L_x_157:
[----:B------:R-:W-:Y:S01]  /*4620*/  @!P3 IMAD R83, R83, R153, R10 ;  /* 0x000000995353b224 */ /* 0x000fe200078e020a */
[----:B------:R-:W-:Y:S04]  /*4630*/  BSSY B1, `(.L_x_159) ;  /* 0x0000006000017945 */ /* 0x000fe80003800000 */
[----:B------:R0:W-:Y:S01]  /*4640*/  @!P3 STG.E.U8 desc[UR36][R6.64+0x71], R83 ;  /* 0x000071530600b986 */ /* 0x0001e2000c101124 */
[----:B------:R-:W-:Y:S05]  /*4650*/  @P5 BRA `(.L_x_160) ;  /* 0x00000000000c5947 */ /* 0x000fea0003800000 */
[----:B------:R-:W1:Y:S02]  /*4660*/  LDG.E.U8 R164, desc[UR36][R2.64+0x78] ;  /* 0x0000782402a47981 */ /* 0x000e64000c1e1100 */
[----:B-1----:R-:W-:-:S05]  /*4670*/  PRMT R11, R164, 0x8880, RZ ;  /* 0x00008880a40b7816 */ /* 0x002fca00000000ff */
[----:B------:R-:W-:-:S07]  /*4680*/  IMAD R10, R11, R152, RZ ;  /* 0x000000980b0a7224 */ /* 0x000fce00078e02ff */
.L_x_160:
[----:B------:R-:W-:Y:S05]  /*4690*/  BSYNC B1 ;  /* 0x0000000000017941 */ /* 0x000fea0003800000 */
.L_x_159:
[----:B-1----:R-:W-:Y:S01]  /*46a0*/  @!P5 IMAD R11, R84, R153, R10 ;  /* 0x00000099540bd224 */ /* 0x002fe200078e020a */
[----:B------:R-:W-:Y:S04]  /*46b0*/  BSSY B1, `(.L_x_161) ;  /* 0x0000006000017945 */ /* 0x000fe80003800000 */
[----:B------:R1:W-:Y:S01]  /*46c0*/  @!P5 STG.E.U8 desc[UR36][R4.64+0x78], R11 ;  /* 0x0000780b0400d986 */ /* 0x0003e2000c101124 */
[----:B------:R-:W-:Y:S05]  /*46d0*/  @P2 BRA `(.L_x_162) ;  /* 0x00000000000c2947 */ /* 0x000fea0003800000 */
[----:B------:R-:W1:Y:S02]  /*46e0*/  LDG.E.U8 R164, desc[UR36][R2.64+0x79] ;  /* 0x0000792402a47981 */ /* 0x000e64000c1e1100 */
[----:B-1----:R-:W-:-:S05]  /*46f0*/  PRMT R11, R164, 0x8880, RZ ;  /* 0x00008880a40b7816 */ /* 0x002fca00000000ff */
[----:B------:R-:W-:-:S07]  /*4700*/  IMAD R10, R11, R152, RZ ;  /* 0x000000980b0a7224 */ /* 0x000fce00078e02ff */
.L_x_162:
[----:B------:R-:W-:Y:S05]  /*4710*/  BSYNC B1 ;  /* 0x0000000000017941 */ /* 0x000fea0003800000 */
.L_x_161:
        /* <DEDUP_REMOVED lines=11> */
.L_x_164:
[----:B------:R-:W-:Y:S05]  /*47d0*/  BSYNC B1 ;  /* 0x0000000000017941 */ /* 0x000fea0003800000 */
.L_x_163:
[----:B-1----:R-:W-:Y:S01]  /*47e0*/  @!P4 IMAD R11, R86, R153, R10 ;  /* 0x00000099560bc224 */ /* 0x002fe200078e020a */
[----:B------:R-:W-:Y:S04]  /*47f0*/  BSSY B1, `(.L_x_165) ;  /* 0x0000006000017945 */ /* 0x000fe80003800000 */
[----:B------:R1:W-:Y:S01]  /*4800*/  @!P4 STG.E.U8 desc[UR36][R6.64+0x78], R11 ;  /* 0x0000780b0600c986 */ /* 0x0003e2000c101124 */
[----:B------:R-:W-:Y:S05]  /*4810*/  @P3 BRA `(.L_x_166) ;  /* 0x00000000000c3947 */ /* 0x000fea0003800000 */
[----:B------:R-:W1:Y:S02]  /*4820*/  LDG.E.U8 R164, desc[UR36][R8.64+0x79] ;  /* 0x0000792408a47981 */ /* 0x000e64000c1e1100 */
[----:B-1----:R-:W-:-:S05]  /*4830*/  PRMT R11, R164, 0x8880, RZ ;  /* 0x00008880a40b7816 */ /* 0x002fca00000000ff */
[----:B------:R-:W-:-:S07]  /*4840*/  IMAD R10, R11, R152, RZ ;  /* 0x000000980b0a7224 */ /* 0x000fce00078e02ff */
.L_x_166:
[----:B------:R-:W-:Y:S05]  /*4850*/  BSYNC B1 ;  /* 0x0000000000017941 */ /* 0x000fea0003800000 */
.L_x_165:
[----:B------:R-:W-:Y:S01]  /*4860*/  @!P3 IMAD R87, R87, R153, R10 ;  /* 0x000000995757b224 */ /* 0x000fe200078e020a */
[----:B------:R-:W-:Y:S04]  /*4870*/  BSSY B1, `(.L_x_167) ;  /* 0x0000006000017945 */ /* 0x000fe80003800000 */
[----:B------:R0:W-:Y:S01]  /*4880*/  @!P3 STG.E.U8 desc[UR36][R6.64+0x79], R87 ;  /* 0x000079570600b986 */ /* 0x0001e2000c101124 */
[----:B------:R-:W-:Y:S05]  /*4890*/  @P5 BRA `(.L_x_168) ;  /* 0x00000000000c5947 */ /* 0x000fea0003800000 */
[----:B------:R-:W1:Y:S02]  /*48a0*/  LDG.E.U8 R164, desc[UR36][R2.64+0x80] ;  /* 0x0000802402a47981 */ /* 0x000e64000c1e1100 */
[----:B-1----:R-:W-:-:S05]  /*48b0*/  PRMT R11, R164, 0x8880, RZ ;  /* 0x00008880a40b7816 */ /* 0x002fca00000000ff */
[----:B------:R-:W-:-:S07]  /*48c0*/  IMAD R10, R11, R152, RZ ;  /* 0x000000980b0a7224 */ /* 0x000fce00078e02ff */
.L_x_168:
[----:B------:R-:W-:Y:S05]  /*48d0*/  BSYNC B1 ;  /* 0x0000000000017941 */ /* 0x000fea0003800000 */
.L_x_167:
[----:B-1----:R-:W-:Y:S01]  /*48e0*/  @!P5 IMAD R11, R88, R153, R10 ;  /* 0x00000099580bd224 */ /* 0x002fe200078e020a */
[----:B------:R-:W-:Y:S04]  /*48f0*/  BSSY B1, `(.L_x_169) ;  /* 0x0000006000017945 */ /* 0x000fe80003800000 */
[----:B------:R1:W-:Y:S01]  /*4900*/  @!P5 STG.E.U8 desc[UR36][R4.64+0x80], R11 ;  /* 0x0000800b0400d986 */ /* 0x0003e2000c101124 */
[----:B------:R-:W-:Y:S05]  /*4910*/  @P2 BRA `(.L_x_170) ;  /* 0x00000000000c2947 */ /* 0x000fea0003800000 */
[----:B------:R-:W1:Y:S02]  /*4920*/  LDG.E.U8 R164, desc[UR36][R2.64+0x81] ;  /* 0x0000812402a47981 */ /* 0x000e64000c1e1100 */
[----:B-1----:R-:W-:-:S05]  /*4930*/  PRMT R11, R164, 0x8880, RZ ;  /* 0x00008880a40b7816 */ /* 0x002fca00000000ff */
[----:B------:R-:W-:-:S07]  /*4940*/  IMAD R10, R11, R152, RZ ;  /* 0x000000980b0a7224 */ /* 0x000fce00078e02ff */
.L_x_170:
[----:B------:R-:W-:Y:S05]  /*4950*/  BSYNC B1 ;  /* 0x0000000000017941 */ /* 0x000fea0003800000 */
.L_x_169:
        /* <DEDUP_REMOVED lines=11> */
.L_x_172:
[----:B------:R-:W-:Y:S05]  /*4a10*/  BSYNC B1 ;  /* 0x0000000000017941 */ /* 0x000fea0003800000 */
.L_x_171:
[----:B-1----:R-:W-:Y:S01]  /*4a20*/  @!P4 IMAD R11, R90, R153, R10 ;  /* 0x000000995a0bc224 */ /* 0x002fe200078e020a */
[----:B------:R-:W-:Y:S04]  /*4a30*/  BSSY B1, `(.L_x_173) ;  /* 0x0000006000017945 */ /* 0x000fe80003800000 */
[----:B------:R1:W-:Y:S01]  /*4a40*/  @!P4 STG.E.U8 desc[UR36][R6.64+0x80], R11 ;  /* 0x0000800b0600c986 */ /* 0x0003e2000c101124 */
[----:B------:R-:W-:Y:S05]  /*4a50*/  @P3 BRA `(.L_x_174) ;  /* 0x00000000000c3947 */ /* 0x000fea0003800000 */
[----:B------:R-:W1:Y:S02]  /*4a60*/  LDG.E.U8 R164, desc[UR36][R8.64+0x81] ;  /* 0x0000812408a47981 */ /* 0x000e64000c1e1100 */
[----:B-1----:R-:W-:-:S05]  /*4a70*/  PRMT R11, R164, 0x8880, RZ ;  /* 0x00008880a40b7816 */ /* 0x002fca00000000ff */
[----:B------:R-:W-:-:S07]  /*4a80*/  IMAD R10, R11, R152, RZ ;  /* 0x000000980b0a7224 */ /* 0x000fce00078e02ff */
.L_x_174:
[----:B------:R-:W-:Y:S05]  /*4a90*/  BSYNC B1 ;  /* 0x0000000000017941 */ /* 0x000fea0003800000 */
.L_x_173:
[----:B------:R-:W-:Y:S01]  /*4aa0*/  @!P3 IMAD R91, R91, R153, R10 ;  /* 0x000000995b5bb224 */ /* 0x000fe200078e020a */
[----:B------:R-:W-:Y:S04]  /*4ab0*/  BSSY B1, `(.L_x_175) ;  /* 0x0000006000017945 */ /* 0x000fe80003800000 */
[----:B------:R0:W-:Y:S01]  /*4ac0*/  @!P3 STG.E.U8 desc[UR36][R6.64+0x81], R91 ;  /* 0x0000815b0600b986 */ /* 0x0001e2000c101124 */
[----:B------:R-:W-:Y:S05]  /*4ad0*/  @P5 BRA `(.L_x_176) ;  /* 0x00000000000c5947 */ /* 0x000fea0003800000 */
[----:B------:R-:W1:Y:S02]  /*4ae0*/  LDG.E.U8 R164, desc[UR36][R2.64+0x88] ;  /* 0x0000882402a47981 */ /* 0x000e64000c1e1100 */
[----:B-1----:R-:W-:-:S05]  /*4af0*/  PRMT R11, R164, 0x8880, RZ ;  /* 0x00008880a40b7816 */ /* 0x002fca00000000ff */
[----:B------:R-:W-:-:S07]  /*4b00*/  IMAD R10, R11, R152, RZ ;  /* 0x000000980b0a7224 */ /* 0x000fce00078e02ff */
.L_x_176:
[----:B------:R-:W-:Y:S05]  /*4b10*/  BSYNC B1 ;  /* 0x0000000000017941 */ /* 0x000fea0003800000 */
.L_x_175:
[----:B-1----:R-:W-:Y:S01]  /*4b20*/  @!P5 IMAD R11, R92, R153, R10 ;  /* 0x000000995c0bd224 */ /* 0x002fe200078e020a */
[----:B------:R-:W-:Y:S04]  /*4b30*/  BSSY B1, `(.L_x_177) ;  /* 0x0000006000017945 */ /* 0x000fe80003800000 */
[----:B------:R1:W-:Y:S01]  /*4b40*/  @!P5 STG.E.U8 desc[UR36][R4.64+0x88], R11 ;  /* 0x0000880b0400d986 */ /* 0x0003e2000c101124 */
[----:B------:R-:W-:Y:S05]  /*4b50*/  @P2 BRA `(.L_x_178) ;  /* 0x00000000000c2947 */ /* 0x000fea0003800000 */
[----:B------:R-:W1:Y:S02]  /*4b60*/  LDG.E.U8 R164, desc[UR36][R2.64+0x89] ;  /* 0x0000892402a47981 */ /* 0x000e64000c1e1100 */
[----:B-1----:R-:W-:-:S05]  /*4b70*/  PRMT R11, R164, 0x8880, RZ ;  /* 0x00008880a40b7816 */ /* 0x002fca00000000ff */
[----:B------:R-:W-:-:S07]  /*4b80*/  IMAD R10, R11, R152, RZ ;  /* 0x000000980b0a7224 */ /* 0x000fce00078e02ff */
.L_x_178:
[----:B------:R-:W-:Y:S05]  /*4b90*/  BSYNC B1 ;  /* 0x0000000000017941 */ /* 0x000fea0003800000 */
.L_x_177:
        /* <DEDUP_REMOVED lines=11> */
.L_x_180:
[----:B------:R-:W-:Y:S05]  /*4c50*/  BSYNC B1 ;  /* 0x0000000000017941 */ /* 0x000fea0003800000 */
.L_x_179:
[----:B-1----:R-:W-:Y:S01]  /*4c60*/  @!P4 IMAD R11, R94, R153, R10 ;  /* 0x000000995e0bc224 */ /* 0x002fe200078e020a */
[----:B------:R-:W-:Y:S04]  /*4c70*/  BSSY B1, `(.L_x_181) ;  /* 0x0000006000017945 */ /* 0x000fe80003800000 */
[----:B------:R1:W-:Y:S01]  /*4c80*/  @!P4 STG.E.U8 desc[UR36][R6.64+0x88], R11 ;  /* 0x0000880b0600c986 */ /* 0x0003e2000c101124 */
[----:B------:R-:W-:Y:S05]  /*4c90*/  @P3 BRA `(.L_x_182) ;  /* 0x00000000000c3947 */ /* 0x000fea0003800000 */
[----:B------:R-:W1:Y:S02]  /*4ca0*/  LDG.E.U8 R164, desc[UR36][R8.64+0x89] ;  /* 0x0000892408a47981 */ /* 0x000e64000c1e1100 */
[----:B-1----:R-:W-:-:S05]  /*4cb0*/  PRMT R11, R164, 0x8880, RZ ;  /* 0x00008880a40b7816 */ /* 0x002fca00000000ff */
[----:B------:R-:W-:-:S07]  /*4cc0*/  IMAD R10, R11, R152, RZ ;  /* 0x000000980b0a7224 */ /* 0x000fce00078e02ff */
.L_x_182:
[----:B------:R-:W-:Y:S05]  /*4cd0*/  BSYNC B1 ;  /* 0x0000000000017941 */ /* 0x000fea0003800000 */
.L_x_181:
[----:B------:R-:W-:Y:S01]  /*4ce0*/  @!P3 IMAD R95, R95, R153, R10 ;  /* 0x000000995f5fb224 */ /* 0x000fe200078e020a */
[----:B------:R-:W-:Y:S04]  /*4cf0*/  BSSY B1, `(.L_x_183) ;  /* 0x0000006000017945 */ /* 0x000fe80003800000 */
[----:B------:R0:W-:Y:S01]  /*4d00*/  @!P3 STG.E.U8 desc[UR36][R6.64+0x89], R95 ;  /* 0x0000895f0600b986 */ /* 0x0001e2000c101124 */
[----:B------:R-:W-:Y:S05]  /*4d10*/  @P5 BRA `(.L_x_184) ;  /* 0x00000000000c5947 */ /* 0x000fea0003800000 */
[----:B------:R-:W1:Y:S02]  /*4d20*/  LDG.E.U8 R164, desc[UR36][R2.64+0x90] ;  /* 0x0000902402a47981 */ /* 0x000e64000c1e1100 */
[----:B-1----:R-:W-:-:S05]  /*4d30*/  PRMT R11, R164, 0x8880, RZ ;  /* 0x00008880a40b7816 */ /* 0x002fca00000000ff */
[----:B------:R-:W-:-:S07]  /*4d40*/  IMAD R10, R11, R152, RZ ;  /* 0x000000980b0a7224 */ /* 0x000fce00078e02ff */
.L_x_184:
[----:B------:R-:W-:Y:S05]  /*4d50*/  BSYNC B1 ;  /* 0x0000000000017941 */ /* 0x000fea0003800000 */
.L_x_183:
[----:B-1----:R-:W-:Y:S01]  /*4d60*/  @!P5 IMAD R11, R96, R153, R10 ;  /* 0x00000099600bd224 */ /* 0x002fe200078e020a */
[----:B------:R-:W-:Y:S04]  /*4d70*/  BSSY B1, `(.L_x_185) ;  /* 0x0000006000017945 */ /* 0x000fe80003800000 */
[----:B------:R1:W-:Y:S01]  /*4d80*/  @!P5 STG.E.U8 desc[UR36][R4.64+0x90], R11 ;  /* 0x0000900b0400d986 */ /* 0x0003e2000c101124 */
[----:B------:R-:W-:Y:S05]  /*4d90*/  @P2 BRA `(.L_x_186) ;  /* 0x00000000000c2947 */ /* 0x000fea0003800000 */
[----:B------:R-:W1:Y:S02]  /*4da0*/  LDG.E.U8 R164, desc[UR36][R2.64+0x91] ;  /* 0x0000912402a47981 */ /* 0x000e64000c1e1100 */
[----:B-1----:R-:W-:-:S05]  /*4db0*/  PRMT R11, R164, 0x8880, RZ ;  /* 0x00008880a40b7816 */ /* 0x002fca00000000ff */
[----:B------:R-:W-:-:S07]  /*4dc0*/  IMAD R10, R11, R152, RZ ;  /* 0x000000980b0a7224 */ /* 0x000fce00078e02ff */
.L_x_186:
[----:B------:R-:W-:Y:S05]  /*4dd0*/  BSYNC B1 ;  /* 0x0000000000017941 */ /* 0x000fea0003800000 */
.L_x_185:
        /* <DEDUP_REMOVED lines=11> */
.L_x_188:
[----:B------:R-:W-:Y:S05]  /*4e90*/  BSYNC B1 ;  /* 0x0000000000017941 */ /* 0x000fea0003800000 */
.L_x_187:
[----:B-1----:R-:W-:Y:S01]  /*4ea0*/  @!P4 IMAD R11, R98, R153, R10 ;  /* 0x00000099620bc224 */ /* 0x002fe200078e020a */
[----:B------:R-:W-:Y:S04]  /*4eb0*/  BSSY B1, `(.L_x_189) ;  /* 0x0000006000017945 */ /* 0x000fe80003800000 */
[----:B------:R1:W-:Y:S01]  /*4ec0*/  @!P4 STG.E.U8 desc[UR36][R6.64+0x90], R11 ;  /* 0x0000900b0600c986 */ /* 0x0003e2000c101124 */
[----:B------:R-:W-:Y:S05]  /*4ed0*/  @P3 BRA `(.L_x_190) ;  /* 0x00000000000c3947 */ /* 0x000fea0003800000 */
[----:B------:R-:W1:Y:S02]  /*4ee0*/  LDG.E.U8 R164, desc[UR36][R8.64+0x91] ;  /* 0x0000912408a47981 */ /* 0x000e64000c1e1100 */
[----:B-1----:R-:W-:-:S05]  /*4ef0*/  PRMT R11, R164, 0x8880, RZ ;  /* 0x00008880a40b7816 */ /* 0x002fca00000000ff */
[----:B------:R-:W-:-:S07]  /*4f00*/  IMAD R10, R11, R152, RZ ;  /* 0x000000980b0a7224 */ /* 0x000fce00078e02ff */
.L_x_190:
[----:B------:R-:W-:Y:S05]  /*4f10*/  BSYNC B1 ;  /* 0x0000000000017941 */ /* 0x000fea0003800000 */
.L_x_189:
[----:B------:R-:W-:Y:S01]  /*4f20*/  @!P3 IMAD R99, R99, R153, R10 ;  /* 0x000000996363b224 */ /* 0x000fe200078e020a */
[----:B------:R-:W-:Y:S04]  /*4f30*/  BSSY B1, `(.L_x_191) ;  /* 0x0000006000017945 */ /* 0x000fe80003800000 */
[----:B------:R0:W-:Y:S01]  /*4f40*/  @!P3 STG.E.U8 desc[UR36][R6.64+0x91], R99 ;  /* 0x000091630600b986 */ /* 0x0001e2000c101124 */
[----:B------:R-:W-:Y:S05]  /*4f50*/  @P5 BRA `(.L_x_192) ;  /* 0x00000000000c5947 */ /* 0x000fea0003800000 */
[----:B------:R-:W1:Y:S02]  /*4f60*/  LDG.E.U8 R164, desc[UR36][R2.64+0x98] ;  /* 0x0000982402a47981 */ /* 0x000e64000c1e1100 */
[----:B-1----:R-:W-:-:S05]  /*4f70*/  PRMT R11, R164, 0x8880, RZ ;  /* 0x00008880a40b7816 */ /* 0x002fca00000000ff */
[----:B------:R-:W-:-:S07]  /*4f80*/  IMAD R10, R11, R152, RZ ;  /* 0x000000980b0a7224 */ /* 0x000fce00078e02ff */
.L_x_192:
[----:B------:R-:W-:Y:S05]  /*4f90*/  BSYNC B1 ;  /* 0x0000000000017941 */ /* 0x000fea0003800000 */
.L_x_191:
[----:B-1----:R-:W-:Y:S01]  /*4fa0*/  @!P5 IMAD R11, R100, R153, R10 ;  /* 0x00000099640bd224 */ /* 0x002fe200078e020a */
[----:B------:R-:W-:Y:S04]  /*4fb0*/  BSSY B1, `(.L_x_193) ;  /* 0x0000006000017945 */ /* 0x000fe80003800000 */
[----:B------:R1:W-:Y:S01]  /*4fc0*/  @!P5 STG.E.U8 desc[UR36][R4.64+0x98], R11 ;  /* 0x0000980b0400d986 */ /* 0x0003e2000c101124 */
[----:B------:R-:W-:Y:S05]  /*4fd0*/  @P2 BRA `(.L_x_194) ;  /* 0x00000000000c2947 */ /* 0x000fea0003800000 */
[----:B------:R-:W1:Y:S02]  /*4fe0*/  LDG.E.U8 R164, desc[UR36][R2.64+0x99] ;  /* 0x0000992402a47981 */ /* 0x000e64000c1e1100 */
[----:B-1----:R-:W-:-:S05]  /*4ff0*/  PRMT R11, R164, 0x8880, RZ ;  /* 0x00008880a40b7816 */ /* 0x002fca00000000ff */
[----:B------:R-:W-:-:S07]  /*5000*/  IMAD R10, R11, R152, RZ ;  /* 0x000000980b0a7224 */ /* 0x000fce00078e02ff */
.L_x_194:
[----:B------:R-:W-:Y:S05]  /*5010*/  BSYNC B1 ;  /* 0x0000000000017941 */ /* 0x000fea0003800000 */
.L_x_193:
        /* <DEDUP_REMOVED lines=11> */
.L_x_196:
[----:B------:R-:W-:Y:S05]  /*50d0*/  BSYNC B1 ;  /* 0x0000000000017941 */ /* 0x000fea0003800000 */
.L_x_195:
[----:B-1----:R-:W-:Y:S01]  /*50e0*/  @!P4 IMAD R11, R102, R153, R10 ;  /* 0x00000099660bc224 */ /* 0x002fe200078e020a */
[----:B------:R-:W-:Y:S04]  /*50f0*/  BSSY B1, `(.L_x_197) ;  /* 0x0000006000017945 */ /* 0x000fe80003800000 */
[----:B------:R1:W-:Y:S01]  /*5100*/  @!P4 STG.E.U8 desc[UR36][R6.64+0x98], R11 ;  /* 0x0000980b0600c986 */ /* 0x0003e2000c101124 */
[----:B------:R-:W-:Y:S05]  /*5110*/  @P3 BRA `(.L_x_198) ;  /* 0x00000000000c3947 */ /* 0x000fea0003800000 */
[----:B------:R-:W1:Y:S02]  /*5120*/  LDG.E.U8 R164, desc[UR36][R8.64+0x99] ;  /* 0x0000992408a47981 */ /* 0x000e64000c1e1100 */
[----:B-1----:R-:W-:-:S05]  /*5130*/  PRMT R11, R164, 0x8880, RZ ;  /* 0x00008880a40b7816 */ /* 0x002fca00000000ff */
[----:B------:R-:W-:-:S07]  /*5140*/  IMAD R10, R11, R152, RZ ;  /* 0x000000980b0a7224 */ /* 0x000fce00078e02ff */
.L_x_198:
[----:B------:R-:W-:Y:S05]  /*5150*/  BSYNC B1 ;  /* 0x0000000000017941 */ /* 0x000fea0003800000 */
.L_x_197:
[----:B------:R-:W-:Y:S01]  /*5160*/  @!P3 IMAD R103, R103, R153, R10 ;  /* 0x000000996767b224 */ /* 0x000fe200078e020a */
[----:B------:R-:W-:Y:S04]  /*5170*/  BSSY B1, `(.L_x_199) ;  /* 0x0000006000017945 */ /* 0x000fe80003800000 */
[----:B------:R0:W-:Y:S01]  /*5180*/  @!P3 STG.E.U8 desc[UR36][R6.64+0x99], R103 ;  /* 0x000099670600b986 */ /* 0x0001e2000c101124 */
[----:B------:R-:W-:Y:S05]  /*5190*/  @P5 BRA `(.L_x_200) ;  /* 0x00000000000c5947 */ /* 0x000fea0003800000 */
[----:B------:R-:W1:Y:S02]  /*51a0*/  LDG.E.U8 R164, desc[UR36][R2.64+0xa0] ;  /* 0x0000a02402a47981 */ /* 0x000e64000c1e1100 */
[----:B-1----:R-:W-:-:S05]  /*51b0*/  PRMT R11, R164, 0x8880, RZ ;  /* 0x00008880a40b7816 */ /* 0x002fca00000000ff */
[----:B------:R-:W-:-:S07]  /*51c0*/  IMAD R10, R11, R152, RZ ;  /* 0x000000980b0a7224 */ /* 0x000fce00078e02ff */
.L_x_200:
[----:B------:R-:W-:Y:S05]  /*51d0*/  BSYNC B1 ;  /* 0x0000000000017941 */ /* 0x000fea0003800000 */
.L_x_199:
[----:B-1----:R-:W-:Y:S01]  /*51e0*/  @!P5 IMAD R11, R104, R153, R10 ;  /* 0x00000099680bd224 */ /* 0x002fe200078e020a */
[----:B------:R-:W-:Y:S04]  /*51f0*/  BSSY B1, `(.L_x_201) ;  /* 0x0000006000017945 */ /* 0x000fe80003800000 */
[----:B------:R1:W-:Y:S01]  /*5200*/  @!P5 STG.E.U8 desc[UR36][R4.64+0xa0], R11 ;  /* 0x0000a00b0400d986 */ /* 0x0003e2000c101124 */
[----:B------:R-:W-:Y:S05]  /*5210*/  @P2 BRA `(.L_x_202) ;  /* 0x00000000000c2947 */ /* 0x000fea0003800000 */
[----:B------:R-:W1:Y:S02]  /*5220*/  LDG.E.U8 R164, desc[UR36][R2.64+0xa1] ;  /* 0x0000a12402a47981 */ /* 0x000e64000c1e1100 */
[----:B-1----:R-:W-:-:S05]  /*5230*/  PRMT R11, R164, 0x8880, RZ ;  /* 0x00008880a40b7816 */ /* 0x002fca00000000ff */
[----:B------:R-:W-:-:S07]  /*5240*/  IMAD R10, R11, R152, RZ ;  /* 0x000000980b0a7224 */ /* 0x000fce00078e02ff */
.L_x_202:
[----:B------:R-:W-:Y:S05]  /*5250*/  BSYNC B1 ;  /* 0x0000000000017941 */ /* 0x000fea0003800000 */
.L_x_201:
        /* <DEDUP_REMOVED lines=11> */
.L_x_204:
[----:B------:R-:W-:Y:S05]  /*5310*/  BSYNC B1 ;  /* 0x0000000000017941 */ /* 0x000fea0003800000 */
.L_x_203:
[----:B-1----:R-:W-:Y:S01]  /*5320*/  @!P4 IMAD R11, R106, R153, R10 ;  /* 0x000000996a0bc224 */ /* 0x002fe200078e020a */
[----:B------:R-:W-:Y:S04]  /*5330*/  BSSY B1, `(.L_x_205) ;  /* 0x0000006000017945 */ /* 0x000fe80003800000 */
[----:B------:R1:W-:Y:S01]  /*5340*/  @!P4 STG.E.U8 desc[UR36][R6.64+0xa0], R11 ;  /* 0x0000a00b0600c986 */ /* 0x0003e2000c101124 */
[----:B------:R-:W-:Y:S05]  /*5350*/  @P3 BRA `(.L_x_206) ;  /* 0x00000000000c3947 */ /* 0x000fea0003800000 */
[----:B------:R-:W1:Y:S02]  /*5360*/  LDG.E.U8 R164, desc[UR36][R8.64+0xa1] ;  /* 0x0000a12408a47981 */ /* 0x000e64000c1e1100 */
[----:B-1----:R-:W-:-:S05]  /*5370*/  PRMT R11, R164, 0x8880, RZ ;  /* 0x00008880a40b7816 */ /* 0x002fca00000000ff */
[----:B------:R-:W-:-:S07]  /*5380*/  IMAD R10, R11, R152, RZ ;  /* 0x000000980b0a7224 */ /* 0x000fce00078e02ff */
.L_x_206:
[----:B------:R-:W-:Y:S05]  /*5390*/  BSYNC B1 ;  /* 0x0000000000017941 */ /* 0x000fea0003800000 */
.L_x_205:
[----:B------:R-:W-:Y:S01]  /*53a0*/  @!P3 IMAD R107, R107, R153, R10 ;  /* 0x000000996b6bb224 */ /* 0x000fe200078e020a */
[----:B------:R-:W-:Y:S04]  /*53b0*/  BSSY B1, `(.L_x_207) ;  /* 0x0000006000017945 */ /* 0x000fe80003800000 */
[----:B------:R0:W-:Y:S01]  /*53c0*/  @!P3 STG.E.U8 desc[UR36][R6.64+0xa1], R107 ;  /* 0x0000a16b0600b986 */ /* 0x0001e2000c101124 */
[----:B------:R-:W-:Y:S05]  /*53d0*/  @P5 BRA `(.L_x_208) ;  /* 0x00000000000c5947 */ /* 0x000fea0003800000 */
[----:B------:R-:W1:Y:S02]  /*53e0*/  LDG.E.U8 R164, desc[UR36][R2.64+0xa8] ;  /* 0x0000a82402a47981 */ /* 0x000e64000c1e1100 */
[----:B-1----:R-:W-:-:S05]  /*53f0*/  PRMT R11, R164, 0x8880, RZ ;  /* 0x00008880a40b7816 */ /* 0x002fca00000000ff */
[----:B------:R-:W-:-:S07]  /*5400*/  IMAD R10, R11, R152, RZ ;  /* 0x000000980b0a7224 */ /* 0x000fce00078e02ff */
.L_x_208:
[----:B------:R-:W-:Y:S05]  /*5410*/  BSYNC B1 ;  /* 0x0000000000017941 */ /* 0x000fea0003800000 */
.L_x_207:
[----:B-1----:R-:W-:Y:S01]  /*5420*/  @!P5 IMAD R11, R108, R153, R10 ;  /* 0x000000996c0bd224 */ /* 0x002fe200078e020a */
[----:B------:R-:W-:Y:S04]  /*5430*/  BSSY B1, `(.L_x_209) ;  /* 0x0000006000017945 */ /* 0x000fe80003800000 */
[----:B------:R1:W-:Y:S01]  /*5440*/  @!P5 STG.E.U8 desc[UR36][R4.64+0xa8], R11 ;  /* 0x0000a80b0400d986 */ /* 0x0003e2000c101124 */
[----:B------:R-:W-:Y:S05]  /*5450*/  @P2 BRA `(.L_x_210) ;  /* 0x00000000000c2947 */ /* 0x000fea0003800000 */
[----:B------:R-:W1:Y:S02]  /*5460*/  LDG.E.U8 R164, desc[UR36][R2.64+0xa9] ;  /* 0x0000a92402a47981 */ /* 0x000e64000c1e1100 */
[----:B-1----:R-:W-:-:S05]  /*5470*/  PRMT R11, R164, 0x8880, RZ ;  /* 0x00008880a40b7816 */ /* 0x002fca00000000ff */
[----:B------:R-:W-:-:S07]  /*5480*/  IMAD R10, R11, R152, RZ ;  /* 0x000000980b0a7224 */ /* 0x000fce00078e02ff */
.L_x_210:
[----:B------:R-:W-:Y:S05]  /*5490*/  BSYNC B1 ;  /* 0x0000000000017941 */ /* 0x000fea0003800000 */
.L_x_209:
        /* <DEDUP_REMOVED lines=11> */
.L_x_212:
[----:B------:R-:W-:Y:S05]  /*5550*/  BSYNC B1 ;  /* 0x0000000000017941 */ /* 0x000fea0003800000 */
.L_x_211:
[----:B-1----:R-:W-:Y:S01]  /*5560*/  @!P4 IMAD R11, R110, R153, R10 ;  /* 0x000000996e0bc224 */ /* 0x002fe200078e020a */
[----:B------:R-:W-:Y:S04]  /*5570*/  BSSY B1, `(.L_x_213) ;  /* 0x0000006000017945 */ /* 0x000fe80003800000 */
[----:B------:R1:W-:Y:S01]  /*5580*/  @!P4 STG.E.U8 desc[UR36][R6.64+0xa8], R11 ;  /* 0x0000a80b0600c986 */ /* 0x0003e2000c101124 */
[----:B------:R-:W-:Y:S05]  /*5590*/  @P3 BRA `(.L_x_214) ;  /* 0x00000000000c3947 */ /* 0x000fea0003800000 */
[----:B------:R-:W1:Y:S02]  /*55a0*/  LDG.E.U8 R164, desc[UR36][R8.64+0xa9] ;  /* 0x0000a92408a47981 */ /* 0x000e64000c1e1100 */
[----:B-1----:R-:W-:-:S05]  /*55b0*/  PRMT R11, R164, 0x8880, RZ ;  /* 0x00008880a40b7816 */ /* 0x002fca00000000ff */
[----:B------:R-:W-:-:S07]  /*55c0*/  IMAD R10, R11, R152, RZ ;  /* 0x000000980b0a7224 */ /* 0x000fce00078e02ff */
.L_x_214:
[----:B------:R-:W-:Y:S05]  /*55d0*/  BSYNC B1 ;  /* 0x0000000000017941 */ /* 0x000fea0003800000 */
.L_x_213:
[----:B------:R-:W-:Y:S01]  /*55e0*/  @!P3 IMAD R111, R111, R153, R10 ;  /* 0x000000996f6fb224 */ /* 0x000fe200078e020a */
[----:B------:R-:W-:Y:S04]  /*55f0*/  BSSY B1, `(.L_x_215) ;  /* 0x0000006000017945 */ /* 0x000fe80003800000 */
[----:B------:R0:W-:Y:S01]  /*5600*/  @!P3 STG.E.U8 desc[UR36][R6.64+0xa9], R111 ;  /* 0x0000a96f0600b986 */ /* 0x0001e2000c101124 */
[----:B------:R-:W-:Y:S05]  /*5610*/  @P5 BRA `(.L_x_216) ;  /* 0x00000000000c5947 */ /* 0x000fea0003800000 */
[----:B------:R-:W1:Y:S02]  /*5620*/  LDG.E.U8 R164, desc[UR36][R2.64+0xb0] ;  /* 0x0000b02402a47981 */ /* 0x000e64000c1e1100 */
[----:B-1----:R-:W-:-:S05]  /*5630*/  PRMT R11, R164, 0x8880, RZ ;  /* 0x00008880a40b7816 */ /* 0x002fca00000000ff */
[----:B------:R-:W-:-:S07]  /*5640*/  IMAD R10, R11, R152, RZ ;  /* 0x000000980b0a7224 */ /* 0x000fce00078e02ff */
.L_x_216:
[----:B------:R-:W-:Y:S05]  /*5650*/  BSYNC B1 ;  /* 0x0000000000017941 */ /* 0x000fea0003800000 */
.L_x_215:
[----:B-1----:R-:W-:Y:S01]  /*5660*/  @!P5 IMAD R11, R112, R153, R10 ;  /* 0x00000099700bd224 */ /* 0x002fe200078e020a */
[----:B------:R-:W-:Y:S04]  /*5670*/  BSSY B1, `(.L_x_217) ;  /* 0x0000006000017945 */ /* 0x000fe80003800000 */
[----:B------:R1:W-:Y:S01]  /*5680*/  @!P5 STG.E.U8 desc[UR36][R4.64+0xb0], R11 ;  /* 0x0000b00b0400d986 */ /* 0x0003e2000c101124 */
[----:B------:R-:W-:Y:S05]  /*5690*/  @P2 BRA `(.L_x_218) ;  /* 0x00000000000c2947 */ /* 0x000fea0003800000 */
[----:B------:R-:W1:Y:S02]  /*56a0*/  LDG.E.U8 R164, desc[UR36][R2.64+0xb1] ;  /* 0x0000b12402a47981 */ /* 0x000e64000c1e1100 */
[----:B-1----:R-:W-:-:S05]  /*56b0*/  PRMT R11, R164, 0x8880, RZ ;  /* 0x00008880a40b7816 */ /* 0x002fca00000000ff */
[----:B------:R-:W-:-:S07]  /*56c0*/  IMAD R10, R11, R152, RZ ;  /* 0x000000980b0a7224 */ /* 0x000fce00078e02ff */
.L_x_218:
[----:B------:R-:W-:Y:S05]  /*56d0*/  BSYNC B1 ;  /* 0x0000000000017941 */ /* 0x000fea0003800000 */
.L_x_217:
        /* <DEDUP_REMOVED lines=11> */
.L_x_220:
[----:B------:R-:W-:Y:S05]  /*5790*/  BSYNC B1 ;  /* 0x0000000000017941 */ /* 0x000fea0003800000 */
.L_x_219:
[----:B-1----:R-:W-:Y:S01]  /*57a0*/  @!P4 IMAD R11, R114, R153, R10 ;  /* 0x00000099720bc224 */ /* 0x002fe200078e020a */
[----:B------:R-:W-:Y:S04]  /*57b0*/  BSSY B1, `(.L_x_221) ;  /* 0x0000006000017945 */ /* 0x000fe80003800000 */
[----:B------:R1:W-:Y:S01]  /*57c0*/  @!P4 STG.E.U8 desc[UR36][R6.64+0xb0], R11 ;  /* 0x0000b00b0600c986 */ /* 0x0003e2000c101124 */
[----:B------:R-:W-:Y:S05]  /*57d0*/  @P3 BRA `(.L_x_222) ;  /* 0x00000000000c3947 */ /* 0x000fea0003800000 */
[----:B------:R-:W1:Y:S02]  /*57e0*/  LDG.E.U8 R164, desc[UR36][R8.64+0xb1] ;  /* 0x0000b12408a47981 */ /* 0x000e64000c1e1100 */
[----:B-1----:R-:W-:-:S05]  /*57f0*/  PRMT R11, R164, 0x8880, RZ ;  /* 0x00008880a40b7816 */ /* 0x002fca00000000ff */
[----:B------:R-:W-:-:S07]  /*5800*/  IMAD R10, R11, R152, RZ ;  /* 0x000000980b0a7224 */ /* 0x000fce00078e02ff */
.L_x_222:
[----:B------:R-:W-:Y:S05]  /*5810*/  BSYNC B1 ;  /* 0x0000000000017941 */ /* 0x000fea0003800000 */
.L_x_221:
[----:B------:R-:W-:Y:S01]  /*5820*/  @!P3 IMAD R115, R115, R153, R10 ;  /* 0x000000997373b224 */ /* 0x000fe200078e020a */
[----:B------:R-:W-:Y:S04]  /*5830*/  BSSY B1, `(.L_x_223) ;  /* 0x0000006000017945 */ /* 0x000fe80003800000 */
[----:B------:R0:W-:Y:S01]  /*5840*/  @!P3 STG.E.U8 desc[UR36][R6.64+0xb1], R115 ;  /* 0x0000b1730600b986 */ /* 0x0001e2000c101124 */
[----:B------:R-:W-:Y:S05]  /*5850*/  @P5 BRA `(.L_x_224) ;  /* 0x00000000000c5947 */ /* 0x000fea0003800000 */
[----:B------:R-:W1:Y:S02]  /*5860*/  LDG.E.U8 R164, desc[UR36][R2.64+0xb8] ;  /* 0x0000b82402a47981 */ /* 0x000e64000c1e1100 */
[----:B-1----:R-:W-:-:S05]  /*5870*/  PRMT R11, R164, 0x8880, RZ ;  /* 0x00008880a40b7816 */ /* 0x002fca00000000ff */
[----:B------:R-:W-:-:S07]  /*5880*/  IMAD R10, R11, R152, RZ ;  /* 0x000000980b0a7224 */ /* 0x000fce00078e02ff */
.L_x_224:
[----:B------:R-:W-:Y:S05]  /*5890*/  BSYNC B1 ;  /* 0x0000000000017941 */ /* 0x000fea0003800000 */
.L_x_223:
[----:B-1----:R-:W-:Y:S01]  /*58a0*/  @!P5 IMAD R11, R116, R153, R10 ;  /* 0x00000099740bd224 */ /* 0x002fe200078e020a */
[----:B------:R-:W-:Y:S04]  /*58b0*/  BSSY B1, `(.L_x_225) ;  /* 0x0000006000017945 */ /* 0x000fe80003800000 */
[----:B------:R1:W-:Y:S01]  /*58c0*/  @!P5 STG.E.U8 desc[UR36][R4.64+0xb8], R11 ;  /* 0x0000b80b0400d986 */ /* 0x0003e2000c101124 */
[----:B------:R-:W-:Y:S05]  /*58d0*/  @P2 BRA `(.L_x_226) ;  /* 0x00000000000c2947 */ /* 0x000fea0003800000 */
[----:B------:R-:W1:Y:S02]  /*58e0*/  LDG.E.U8 R164, desc[UR36][R2.64+0xb9] ;  /* 0x0000b92402a47981 */ /* 0x000e64000c1e1100 */
[----:B-1----:R-:W-:-:S05]  /*58f0*/  PRMT R11, R164, 0x8880, RZ ;  /* 0x00008880a40b7816 */ /* 0x002fca00000000ff */
[----:B------:R-:W-:-:S07]  /*5900*/  IMAD R10, R11, R152, RZ ;  /* 0x000000980b0a7224 */ /* 0x000fce00078e02ff */
.L_x_226:
[----:B------:R-:W-:Y:S05]  /*5910*/  BSYNC B1 ;  /* 0x0000000000017941 */ /* 0x000fea0003800000 */
.L_x_225:
        /* <DEDUP_REMOVED lines=11> */
.L_x_228:
[----:B------:R-:W-:Y:S05]  /*59d0*/  BSYNC B1 ;  /* 0x0000000000017941 */ /* 0x000fea0003800000 */
.L_x_227:
[----:B-1----:R-:W-:Y:S01]  /*59e0*/  @!P4 IMAD R11, R118, R153, R10 ;  /* 0x00000099760bc224 */ /* 0x002fe200078e020a */
[----:B------:R-:W-:Y:S04]  /*59f0*/  BSSY B1, `(.L_x_229) ;  /* 0x0000006000017945 */ /* 0x000fe80003800000 */
[----:B------:R1:W-:Y:S01]  /*5a00*/  @!P4 STG.E.U8 desc[UR36][R6.64+0xb8], R11 ;  /* 0x0000b80b0600c986 */ /* 0x0003e2000c101124 */
[----:B------:R-:W-:Y:S05]  /*5a10*/  @P3 BRA `(.L_x_230) ;  /* 0x00000000000c3947 */ /* 0x000fea0003800000 */
[----:B------:R-:W1:Y:S02]  /*5a20*/  LDG.E.U8 R164, desc[UR36][R8.64+0xb9] ;  /* 0x0000b92408a47981 */ /* 0x000e64000c1e1100 */
[----:B-1----:R-:W-:-:S05]  /*5a30*/  PRMT R11, R164, 0x8880, RZ ;  /* 0x00008880a40b7816 */ /* 0x002fca00000000ff */
[----:B------:R-:W-:-:S07]  /*5a40*/  IMAD R10, R11, R152, RZ ;  /* 0x000000980b0a7224 */ /* 0x000fce00078e02ff */
.L_x_230:
[----:B------:R-:W-:Y:S05]  /*5a50*/  BSYNC B1 ;  /* 0x0000000000017941 */ /* 0x000fea0003800000 */
.L_x_229:
[----:B------:R-:W-:Y:S01]  /*5a60*/  @!P3 IMAD R119, R119, R153, R10 ;  /* 0x000000997777b224 */ /* 0x000fe200078e020a */
[----:B------:R-:W-:Y:S04]  /*5a70*/  BSSY B1, `(.L_x_231) ;  /* 0x0000006000017945 */ /* 0x000fe80003800000 */
[----:B------:R0:W-:Y:S01]  /*5a80*/  @!P3 STG.E.U8 desc[UR36][R6.64+0xb9], R119 ;  /* 0x0000b9770600b986 */ /* 0x0001e2000c101124 */
[----:B------:R-:W-:Y:S05]  /*5a90*/  @P5 BRA `(.L_x_232) ;  /* 0x00000000000c5947 */ /* 0x000fea0003800000 */
[----:B------:R-:W1:Y:S02]  /*5aa0*/  LDG.E.U8 R164, desc[UR36][R2.64+0xc0] ;  /* 0x0000c02402a47981 */ /* 0x000e64000c1e1100 */
[----:B-1----:R-:W-:-:S05]  /*5ab0*/  PRMT R11, R164, 0x8880, RZ ;  /* 0x00008880a40b7816 */ /* 0x002fca00000000ff */
[----:B------:R-:W-:-:S07]  /*5ac0*/  IMAD R10, R11, R152, RZ ;  /* 0x000000980b0a7224 */ /* 0x000fce00078e02ff */
.L_x_232:
[----:B------:R-:W-:Y:S05]  /*5ad0*/  BSYNC B1 ;  /* 0x0000000000017941 */ /* 0x000fea0003800000 */
.L_x_231:
[----:B-1----:R-:W-:Y:S01]  /*5ae0*/  @!P5 IMAD R11, R120, R153, R10 ;  /* 0x00000099780bd224 */ /* 0x002fe200078e020a */
[----:B------:R-:W-:Y:S04]  /*5af0*/  BSSY B1, `(.L_x_233) ;  /* 0x0000006000017945 */ /* 0x000fe80003800000 */
[----:B------:R1:W-:Y:S01]  /*5b00*/  @!P5 STG.E.U8 desc[UR36][R4.64+0xc0], R11 ;  /* 0x0000c00b0400d986 */ /* 0x0003e2000c101124 */
[----:B------:R-:W-:Y:S05]  /*5b10*/  @P2 BRA `(.L_x_234) ;  /* 0x00000000000c2947 */ /* 0x000fea0003800000 */
[----:B------:R-:W1:Y:S02]  /*5b20*/  LDG.E.U8 R164, desc[UR36][R2.64+0xc1] ;  /* 0x0000c12402a47981 */ /* 0x000e64000c1e1100 */
[----:B-1----:R-:W-:-:S05]  /*5b30*/  PRMT R11, R164, 0x8880, RZ ;  /* 0x00008880a40b7816 */ /* 0x002fca00000000ff */
[----:B------:R-:W-:-:S07]  /*5b40*/  IMAD R10, R11, R152, RZ ;  /* 0x000000980b0a7224 */ /* 0x000fce00078e02ff */
.L_x_234:
[----:B------:R-:W-:Y:S05]  /*5b50*/  BSYNC B1 ;  /* 0x0000000000017941 */ /* 0x000fea0003800000 */
.L_x_233:
        /* <DEDUP_REMOVED lines=11> */
.L_x_236:
[----:B------:R-:W-:Y:S05]  /*5c10*/  BSYNC B1 ;  /* 0x0000000000017941 */ /* 0x000fea0003800000 */
.L_x_235:
[----:B-1----:R-:W-:Y:S01]  /*5c20*/  @!P4 IMAD R11, R122, R153, R10 ;  /* 0x000000997a0bc224 */ /* 0x002fe200078e020a */
[----:B------:R-:W-:Y:S04]  /*5c30*/  BSSY B1, `(.L_x_237) ;  /* 0x0000006000017945 */ /* 0x000fe80003800000 */
[----:B------:R1:W-:Y:S01]  /*5c40*/  @!P4 STG.E.U8 desc[UR36][R6.64+0xc0], R11 ;  /* 0x0000c00b0600c986 */ /* 0x0003e2000c101124 */
[----:B------:R-:W-:Y:S05]  /*5c50*/  @P3 BRA `(.L_x_238) ;  /* 0x00000000000c3947 */ /* 0x000fea0003800000 */
[----:B------:R-:W1:Y:S02]  /*5c60*/  LDG.E.U8 R164, desc[UR36][R8.64+0xc1] ;  /* 0x0000c12408a47981 */ /* 0x000e64000c1e1100 */
[----:B-1----:R-:W-:-:S05]  /*5c70*/  PRMT R11, R164, 0x8880, RZ ;  /* 0x00008880a40b7816 */ /* 0x002fca00000000ff */
[----:B------:R-:W-:-:S07]  /*5c80*/  IMAD R10, R11, R152, RZ ;  /* 0x000000980b0a7224 */ /* 0x000fce00078e02ff */
.L_x_238:
[----:B------:R-:W-:Y:S05]  /*5c90*/  BSYNC B1 ;  /* 0x0000000000017941 */ /* 0x000fea0003800000 */
.L_x_237:
[----:B------:R-:W-:Y:S01]  /*5ca0*/  @!P3 IMAD R123, R123, R153, R10 ;  /* 0x000000997b7bb224 */ /* 0x000fe200078e020a */
[----:B------:R-:W-:Y:S04]  /*5cb0*/  BSSY B1, `(.L_x_239) ;  /* 0x0000006000017945 */ /* 0x000fe80003800000 */
[----:B------:R0:W-:Y:S01]  /*5cc0*/  @!P3 STG.E.U8 desc[UR36][R6.64+0xc1], R123 ;  /* 0x0000c17b0600b986 */ /* 0x0001e2000c101124 */
[----:B------:R-:W-:Y:S05]  /*5cd0*/  @P5 BRA `(.L_x_240) ;  /* 0x00000000000c5947 */ /* 0x000fea0003800000 */
[----:B------:R-:W1:Y:S02]  /*5ce0*/  LDG.E.U8 R164, desc[UR36][R2.64+0xc8] ;  /* 0x0000c82402a47981 */ /* 0x000e64000c1e1100 */
[----:B-1----:R-:W-:-:S05]  /*5cf0*/  PRMT R11, R164, 0x8880, RZ ;  /* 0x00008880a40b7816 */ /* 0x002fca00000000ff */
[----:B------:R-:W-:-:S07]  /*5d00*/  IMAD R10, R11, R152, RZ ;  /* 0x000000980b0a7224 */ /* 0x000fce00078e02ff */
.L_x_240:
[----:B------:R-:W-:Y:S05]  /*5d10*/  BSYNC B1 ;  /* 0x0000000000017941 */ /* 0x000fea0003800000 */
.L_x_239:
[----:B-1----:R-:W-:Y:S01]  /*5d20*/  @!P5 IMAD R11, R124, R153, R10 ;  /* 0x000000997c0bd224 */ /* 0x002fe200078e020a */
[----:B------:R-:W-:Y:S04]  /*5d30*/  BSSY B1, `(.L_x_241) ;  /* 0x0000006000017945 */ /* 0x000fe80003800000 */
[----:B------:R1:W-:Y:S01]  /*5d40*/  @!P5 STG.E.U8 desc[UR36][R4.64+0xc8], R11 ;  /* 0x0000c80b0400d986 */ /* 0x0003e2000c101124 */
[----:B------:R-:W-:Y:S05]  /*5d50*/  @P2 BRA `(.L_x_242) ;  /* 0x00000000000c2947 */ /* 0x000fea0003800000 */
[----:B------:R-:W1:Y:S02]  /*5d60*/  LDG.E.U8 R164, desc[UR36][R2.64+0xc9] ;  /* 0x0000c92402a47981 */ /* 0x000e64000c1e1100 */
[----:B-1----:R-:W-:-:S05]  /*5d70*/  PRMT R11, R164, 0x8880, RZ ;  /* 0x00008880a40b7816 */ /* 0x002fca00000000ff */
[----:B------:R-:W-:-:S07]  /*5d80*/  IMAD R10, R11, R152, RZ ;  /* 0x000000980b0a7224 */ /* 0x000fce00078e02ff */
.L_x_242:
[----:B------:R-:W-:Y:S05]  /*5d90*/  BSYNC B1 ;  /* 0x0000000000017941 */ /* 0x000fea0003800000 */
.L_x_241:
        /* <DEDUP_REMOVED lines=11> */
.L_x_244:
[----:B------:R-:W-:Y:S05]  /*5e50*/  BSYNC B1 ;  /* 0x0000000000017941 */ /* 0x000fea0003800000 */
.L_x_243:
[----:B-1----:R-:W-:Y:S01]  /*5e60*/  @!P4 IMAD R11, R126, R153, R10 ;  /* 0x000000997e0bc224 */ /* 0x002fe200078e020a */
[----:B------:R-:W-:Y:S04]  /*5e70*/  BSSY B1, `(.L_x_245) ;  /* 0x0000006000017945 */ /* 0x000fe80003800000 */
[----:B------:R1:W-:Y:S01]  /*5e80*/  @!P4 STG.E.U8 desc[UR36][R6.64+0xc8], R11 ;  /* 0x0000c80b0600c986 */ /* 0x0003e2000c101124 */
[----:B------:R-:W-:Y:S05]  /*5e90*/  @P3 BRA `(.L_x_246) ;  /* 0x00000000000c3947 */ /* 0x000fea0003800000 */
[----:B------:R-:W1:Y:S02]  /*5ea0*/  LDG.E.U8 R164, desc[UR36][R8.64+0xc9] ;  /* 0x0000c92408a47981 */ /* 0x000e64000c1e1100 */
[----:B-1----:R-:W-:-:S05]  /*5eb0*/  PRMT R11, R164, 0x8880, RZ ;  /* 0x00008880a40b7816 */ /* 0x002fca00000000ff */
[----:B------:R-:W-:-:S07]  /*5ec0*/  IMAD R10, R11, R152, RZ ;  /* 0x000000980b0a7224 */ /* 0x000fce00078e02ff */
.L_x_246:
[----:B------:R-:W-:Y:S05]  /*5ed0*/  BSYNC B1 ;  /* 0x0000000000017941 */ /* 0x000fea0003800000 */
.L_x_245:
[----:B------:R-:W-:Y:S01]  /*5ee0*/  @!P3 IMAD R127, R127, R153, R10 ;  /* 0x000000997f7fb224 */ /* 0x000fe200078e020a */
[----:B------:R-:W-:Y:S04]  /*5ef0*/  BSSY B1, `(.L_x_247) ;  /* 0x0000006000017945 */ /* 0x000fe80003800000 */
[----:B------:R0:W-:Y:S01]  /*5f00*/  @!P3 STG.E.U8 desc[UR36][R6.64+0xc9], R127 ;  /* 0x0000c97f0600b986 */ /* 0x0001e2000c101124 */
[----:B------:R-:W-:Y:S05]  /*5f10*/  @P5 BRA `(.L_x_248) ;  /* 0x00000000000c5947 */ /* 0x000fea0003800000 */
[----:B------:R-:W1:Y:S02]  /*5f20*/  LDG.E.U8 R164, desc[UR36][R2.64+0xd0] ;  /* 0x0000d02402a47981 */ /* 0x000e64000c1e1100 */
[----:B-1----:R-:W-:-:S05]  /*5f30*/  PRMT R11, R164, 0x8880, RZ ;  /* 0x00008880a40b7816 */ /* 0x002fca00000000ff */
[----:B------:R-:W-:-:S07]  /*5f40*/  IMAD R10, R11, R152, RZ ;  /* 0x000000980b0a7224 */ /* 0x000fce00078e02ff */
.L_x_248:
[----:B------:R-:W-:Y:S05]  /*5f50*/  BSYNC B1 ;  /* 0x0000000000017941 */ /* 0x000fea0003800000 */
.L_x_247:
[----:B-1----:R-:W-:Y:S01]  /*5f60*/  @!P5 IMAD R11, R128, R153, R10 ;  /* 0x00000099800bd224 */ /* 0x002fe200078e020a */
[----:B------:R-:W-:Y:S04]  /*5f70*/  BSSY B1, `(.L_x_249) ;  /* 0x0000006000017945 */ /* 0x000fe80003800000 */
[----:B------:R1:W-:Y:S01]  /*5f80*/  @!P5 STG.E.U8 desc[UR36][R4.64+0xd0], R11 ;  /* 0x0000d00b0400d986 */ /* 0x0003e2000c101124 */
[----:B------:R-:W-:Y:S05]  /*5f90*/  @P2 BRA `(.L_x_250) ;  /* 0x00000000000c2947 */ /* 0x000fea0003800000 */
[----:B------:R-:W1:Y:S02]  /*5fa0*/  LDG.E.U8 R164, desc[UR36][R2.64+0xd1] ;  /* 0x0000d12402a47981 */ /* 0x000e64000c1e1100 */
[----:B-1----:R-:W-:-:S05]  /*5fb0*/  PRMT R11, R164, 0x8880, RZ ;  /* 0x00008880a40b7816 */ /* 0x002fca00000000ff */
[----:B------:R-:W-:-:S07]  /*5fc0*/  IMAD R10, R11, R152, RZ ;  /* 0x000000980b0a7224 */ /* 0x000fce00078e02ff */
.L_x_250:
[----:B------:R-:W-:Y:S05]  /*5fd0*/  BSYNC B1 ;  /* 0x0000000000017941 */ /* 0x000fea0003800000 */
.L_x_249:
        /* <DEDUP_REMOVED lines=11> */
.L_x_252:
[----:B------:R-:W-:Y:S05]  /*6090*/  BSYNC B1 ;  /* 0x0000000000017941 */ /* 0x000fea0003800000 */
.L_x_251:
[----:B-1----:R-:W-:Y:S01]  /*60a0*/  @!P4 IMAD R11, R130, R153, R10 ;  /* 0x00000099820bc224 */ /* 0x002fe200078e020a */
[----:B------:R-:W-:Y:S04]  /*60b0*/  BSSY B1, `(.L_x_253) ;  /* 0x0000006000017945 */ /* 0x000fe80003800000 */
[----:B------:R1:W-:Y:S01]  /*60c0*/  @!P4 STG.E.U8 desc[UR36][R6.64+0xd0], R11 ;  /* 0x0000d00b0600c986 */ /* 0x0003e2000c101124 */
[----:B------:R-:W-:Y:S05]  /*60d0*/  @P3 BRA `(.L_x_254) ;  /* 0x00000000000c3947 */ /* 0x000fea0003800000 */
[----:B------:R-:W1:Y:S02]  /*60e0*/  LDG.E.U8 R164, desc[UR36][R8.64+0xd1] ;  /* 0x0000d12408a47981 */ /* 0x000e64000c1e1100 */
[----:B-1----:R-:W-:-:S05]  /*60f0*/  PRMT R11, R164, 0x8880, RZ ;  /* 0x00008880a40b7816 */ /* 0x002fca00000000ff */
[----:B------:R-:W-:-:S07]  /*6100*/  IMAD R10, R11, R152, RZ ;  /* 0x000000980b0a7224 */ /* 0x000fce00078e02ff */
.L_x_254:
[----:B------:R-:W-:Y:S05]  /*6110*/  BSYNC B1 ;  /* 0x0000000000017941 */ /* 0x000fea0003800000 */
.L_x_253:
[----:B------:R-:W-:Y:S01]  /*6120*/  @!P3 IMAD R131, R131, R153, R10 ;  /* 0x000000998383b224 */ /* 0x000fe200078e020a */
[----:B------:R-:W-:Y:S04]  /*6130*/  BSSY B1, `(.L_x_255) ;  /* 0x0000006000017945 */ /* 0x000fe80003800000 */
[----:B------:R0:W-:Y:S01]  /*6140*/  @!P3 STG.E.U8 desc[UR36][R6.64+0xd1], R131 ;  /* 0x0000d1830600b986 */ /* 0x0001e2000c101124 */
[----:B------:R-:W-:Y:S05]  /*6150*/  @P5 BRA `(.L_x_256) ;  /* 0x00000000000c5947 */ /* 0x000fea0003800000 */
[----:B------:R-:W1:Y:S02]  /*6160*/  LDG.E.U8 R164, desc[UR36][R2.64+0xd8] ;  /* 0x0000d82402a47981 */ /* 0x000e64000c1e1100 */
[----:B-1----:R-:W-:-:S05]  /*6170*/  PRMT R11, R164, 0x8880, RZ ;  /* 0x00008880a40b7816 */ /* 0x002fca00000000ff */
[----:B------:R-:W-:-:S07]  /*6180*/  IMAD R10, R11, R152, RZ ;  /* 0x000000980b0a7224 */ /* 0x000fce00078e02ff */
.L_x_256:
[----:B------:R-:W-:Y:S05]  /*6190*/  BSYNC B1 ;  /* 0x0000000000017941 */ /* 0x000fea0003800000 */
.L_x_255:
[----:B-1----:R-:W-:Y:S01]  /*61a0*/  @!P5 IMAD R11, R132, R153, R10 ;  /* 0x00000099840bd224 */ /* 0x002fe200078e020a */
[----:B------:R-:W-:Y:S04]  /*61b0*/  BSSY B1, `(.L_x_257) ;  /* 0x0000006000017945 */ /* 0x000fe80003800000 */
[----:B------:R1:W-:Y:S01]  /*61c0*/  @!P5 STG.E.U8 desc[UR36][R4.64+0xd8], R11 ;  /* 0x0000d80b0400d986 */ /* 0x0003e2000c101124 */
[----:B------:R-:W-:Y:S05]  /*61d0*/  @P2 BRA `(.L_x_258) ;  /* 0x00000000000c2947 */ /* 0x000fea0003800000 */
[----:B------:R-:W1:Y:S02]  /*61e0*/  LDG.E.U8 R164, desc[UR36][R2.64+0xd9] ;  /* 0x0000d92402a47981 */ /* 0x000e64000c1e1100 */
[----:B-1----:R-:W-:-:S05]  /*61f0*/  PRMT R11, R164, 0x8880, RZ ;  /* 0x00008880a40b7816 */ /* 0x002fca00000000ff */
[----:B------:R-:W-:-:S07]  /*6200*/  IMAD R10, R11, R152, RZ ;  /* 0x000000980b0a7224 */ /* 0x000fce00078e02ff */
.L_x_258:
[----:B------:R-:W-:Y:S05]  /*6210*/  BSYNC B1 ;  /* 0x0000000000017941 */ /* 0x000fea0003800000 */
.L_x_257:
        /* <DEDUP_REMOVED lines=11> */
.L_x_260:
[----:B------:R-:W-:Y:S05]  /*62d0*/  BSYNC B1 ;  /* 0x0000000000017941 */ /* 0x000fea0003800000 */
.L_x_259:
[----:B-1----:R-:W-:Y:S01]  /*62e0*/  @!P4 IMAD R11, R134, R153, R10 ;  /* 0x00000099860bc224 */ /* 0x002fe200078e020a */
[----:B------:R-:W-:Y:S04]  /*62f0*/  BSSY B1, `(.L_x_261) ;  /* 0x0000006000017945 */ /* 0x000fe80003800000 */
[----:B------:R1:W-:Y:S01]  /*6300*/  @!P4 STG.E.U8 desc[UR36][R6.64+0xd8], R11 ;  /* 0x0000d80b0600c986 */ /* 0x0003e2000c101124 */
[----:B------:R-:W-:Y:S05]  /*6310*/  @P3 BRA `(.L_x_262) ;  /* 0x00000000000c3947 */ /* 0x000fea0003800000 */
[----:B------:R-:W1:Y:S02]  /*6320*/  LDG.E.U8 R164, desc[UR36][R8.64+0xd9] ;  /* 0x0000d92408a47981 */ /* 0x000e64000c1e1100 */
[----:B-1----:R-:W-:-:S05]  /*6330*/  PRMT R11, R164, 0x8880, RZ ;  /* 0x00008880a40b7816 */ /* 0x002fca00000000ff */
[----:B------:R-:W-:-:S07]  /*6340*/  IMAD R10, R11, R152, RZ ;  /* 0x000000980b0a7224 */ /* 0x000fce00078e02ff */
.L_x_262:
[----:B------:R-:W-:Y:S05]  /*6350*/  BSYNC B1 ;  /* 0x0000000000017941 */ /* 0x000fea0003800000 */
.L_x_261:
[----:B------:R-:W-:Y:S01]  /*6360*/  @!P3 IMAD R135, R135, R153, R10 ;  /* 0x000000998787b224 */ /* 0x000fe200078e020a */
[----:B------:R-:W-:Y:S04]  /*6370*/  BSSY B1, `(.L_x_263) ;  /* 0x0000006000017945 */ /* 0x000fe80003800000 */
[----:B------:R0:W-:Y:S01]  /*6380*/  @!P3 STG.E.U8 desc[UR36][R6.64+0xd9], R135 ;  /* 0x0000d9870600b986 */ /* 0x0001e2000c101124 */
[----:B------:R-:W-:Y:S05]  /*6390*/  @P5 BRA `(.L_x_264) ;  /* 0x00000000000c5947 */ /* 0x000fea0003800000 */
[----:B------:R-:W1:Y:S02]  /*63a0*/  LDG.E.U8 R164, desc[UR36][R2.64+0xe0] ;  /* 0x0000e02402a47981 */ /* 0x000e64000c1e1100 */
[----:B-1----:R-:W-:-:S05]  /*63b0*/  PRMT R11, R164, 0x8880, RZ ;  /* 0x00008880a40b7816 */ /* 0x002fca00000000ff */
[----:B------:R-:W-:-:S07]  /*63c0*/  IMAD R10, R11, R152, RZ ;  /* 0x000000980b0a7224 */ /* 0x000fce00078e02ff */
.L_x_264:
[----:B------:R-:W-:Y:S05]  /*63d0*/  BSYNC B1 ;  /* 0x0000000000017941 */ /* 0x000fea0003800000 */
.L_x_263:
[----:B-1----:R-:W-:Y:S01]  /*63e0*/  @!P5 IMAD R11, R136, R153, R10 ;  /* 0x00000099880bd224 */ /* 0x002fe200078e020a */
[----:B------:R-:W-:Y:S04]  /*63f0*/  BSSY B1, `(.L_x_265) ;  /* 0x0000006000017945 */ /* 0x000fe80003800000 */
[----:B------:R1:W-:Y:S01]  /*6400*/  @!P5 STG.E.U8 desc[UR36][R4.64+0xe0], R11 ;  /* 0x0000e00b0400d986 */ /* 0x0003e2000c101124 */
[----:B------:R-:W-:Y:S05]  /*6410*/  @P2 BRA `(.L_x_266) ;  /* 0x00000000000c2947 */ /* 0x000fea0003800000 */
[----:B------:R-:W1:Y:S02]  /*6420*/  LDG.E.U8 R164, desc[UR36][R2.64+0xe1] ;  /* 0x0000e12402a47981 */ /* 0x000e64000c1e1100 */
[----:B-1----:R-:W-:-:S05]  /*6430*/  PRMT R11, R164, 0x8880, RZ ;  /* 0x00008880a40b7816 */ /* 0x002fca00000000ff */
[----:B------:R-:W-:-:S07]  /*6440*/  IMAD R10, R11, R152, RZ ;  /* 0x000000980b0a7224 */ /* 0x000fce00078e02ff */
.L_x_266:
[----:B------:R-:W-:Y:S05]  /*6450*/  BSYNC B1 ;  /* 0x0000000000017941 */ /* 0x000fea0003800000 */
.L_x_265:
        /* <DEDUP_REMOVED lines=11> */
.L_x_268:
[----:B------:R-:W-:Y:S05]  /*6510*/  BSYNC B1 ;  /* 0x0000000000017941 */ /* 0x000fea0003800000 */
.L_x_267:
[----:B-1----:R-:W-:Y:S01]  /*6520*/  @!P4 IMAD R11, R138, R153, R10 ;  /* 0x000000998a0bc224 */ /* 0x002fe200078e020a */
[----:B------:R-:W-:Y:S04]  /*6530*/  BSSY B1, `(.L_x_269) ;  /* 0x0000006000017945 */ /* 0x000fe80003800000 */
[----:B------:R1:W-:Y:S01]  /*6540*/  @!P4 STG.E.U8 desc[UR36][R6.64+0xe0], R11 ;  /* 0x0000e00b0600c986 */ /* 0x0003e2000c101124 */
[----:B------:R-:W-:Y:S05]  /*6550*/  @P3 BRA `(.L_x_270) ;  /* 0x00000000000c3947 */ /* 0x000fea0003800000 */
[----:B------:R-:W1:Y:S02]  /*6560*/  LDG.E.U8 R164, desc[UR36][R8.64+0xe1] ;  /* 0x0000e12408a47981 */ /* 0x000e64000c1e1100 */
[----:B-1----:R-:W-:-:S05]  /*6570*/  PRMT R11, R164, 0x8880, RZ ;  /* 0x00008880a40b7816 */ /* 0x002fca00000000ff */
[----:B------:R-:W-:-:S07]  /*6580*/  IMAD R10, R11, R152, RZ ;  /* 0x000000980b0a7224 */ /* 0x000fce00078e02ff */
.L_x_270:
[----:B------:R-:W-:Y:S05]  /*6590*/  BSYNC B1 ;  /* 0x0000000000017941 */ /* 0x000fea0003800000 */
.L_x_269:
[----:B------:R-:W-:Y:S01]  /*65a0*/  @!P3 IMAD R139, R139, R153, R10 ;  /* 0x000000998b8bb224 */ /* 0x000fe200078e020a */
[----:B------:R-:W-:Y:S04]  /*65b0*/  BSSY B1, `(.L_x_271) ;  /* 0x0000006000017945 */ /* 0x000fe80003800000 */
[----:B------:R0:W-:Y:S01]  /*65c0*/  @!P3 STG.E.U8 desc[UR36][R6.64+0xe1], R139 ;  /* 0x0000e18b0600b986 */ /* 0x0001e2000c101124 */
[----:B------:R-:W-:Y:S05]  /*65d0*/  @P5 BRA `(.L_x_272) ;  /* 0x00000000000c5947 */ /* 0x000fea0003800000 */
[----:B------:R-:W1:Y:S02]  /*65e0*/  LDG.E.U8 R164, desc[UR36][R2.64+0xe8] ;  /* 0x0000e82402a47981 */ /* 0x000e64000c1e1100 */
[----:B-1----:R-:W-:-:S05]  /*65f0*/  PRMT R11, R164, 0x8880, RZ ;  /* 0x00008880a40b7816 */ /* 0x002fca00000000ff */
[----:B------:R-:W-:-:S07]  /*6600*/  IMAD R10, R11, R152, RZ ;  /* 0x000000980b0a7224 */ /* 0x000fce00078e02ff */
.L_x_272:
[----:B------:R-:W-:Y:S05]  /*6610*/  BSYNC B1 ;  /* 0x0000000000017941 */ /* 0x000fea0003800000 */
.L_x_271:
[----:B-1----:R-:W-:Y:S01]  /*6620*/  @!P5 IMAD R11, R140, R153, R10 ;  /* 0x000000998c0bd224 */ /* 0x002fe200078e020a */
[----:B------:R-:W-:Y:S04]  /*6630*/  BSSY B1, `(.L_x_273) ;  /* 0x0000006000017945 */ /* 0x000fe80003800000 */
[----:B------:R1:W-:Y:S01]  /*6640*/  @!P5 STG.E.U8 desc[UR36][R4.64+0xe8], R11 ;  /* 0x0000e80b0400d986 */ /* 0x0003e2000c101124 */
[----:B------:R-:W-:Y:S05]  /*6650*/  @P2 BRA `(.L_x_274) ;  /* 0x00000000000c2947 */ /* 0x000fea0003800000 */
[----:B------:R-:W1:Y:S02]  /*6660*/  LDG.E.U8 R164, desc[UR36][R2.64+0xe9] ;  /* 0x0000e92402a47981 */ /* 0x000e64000c1e1100 */
[----:B-1----:R-:W-:-:S05]  /*6670*/  PRMT R11, R164, 0x8880, RZ ;  /* 0x00008880a40b7816 */ /* 0x002fca00000000ff */
[----:B------:R-:W-:-:S07]  /*6680*/  IMAD R10, R11, R152, RZ ;  /* 0x000000980b0a7224 */ /* 0x000fce00078e02ff */
.L_x_274:
[----:B------:R-:W-:Y:S05]  /*6690*/  BSYNC B1 ;  /* 0x0000000000017941 */ /* 0x000fea0003800000 */
.L_x_273:
        /* <DEDUP_REMOVED lines=11> */
.L_x_276:
[----:B------:R-:W-:Y:S05]  /*6750*/  BSYNC B1 ;  /* 0x0000000000017941 */ /* 0x000fea0003800000 */
.L_x_275:
[----:B-1----:R-:W-:Y:S01]  /*6760*/  @!P4 IMAD R11, R142, R153, R10 ;  /* 0x000000998e0bc224 */ /* 0x002fe200078e020a */
[----:B------:R-:W-:Y:S04]  /*6770*/  BSSY B1, `(.L_x_277) ;  /* 0x0000006000017945 */ /* 0x000fe80003800000 */
[----:B------:R1:W-:Y:S01]  /*6780*/  @!P4 STG.E.U8 desc[UR36][R6.64+0xe8], R11 ;  /* 0x0000e80b0600c986 */ /* 0x0003e2000c101124 */
[----:B------:R-:W-:Y:S05]  /*6790*/  @P3 BRA `(.L_x_278) ;  /* 0x00000000000c3947 */ /* 0x000fea0003800000 */
[----:B------:R-:W1:Y:S02]  /*67a0*/  LDG.E.U8 R164, desc[UR36][R8.64+0xe9] ;  /* 0x0000e92408a47981 */ /* 0x000e64000c1e1100 */
[----:B-1----:R-:W-:-:S05]  /*67b0*/  PRMT R11, R164, 0x8880, RZ ;  /* 0x00008880a40b7816 */ /* 0x002fca00000000ff */
[----:B------:R-:W-:-:S07]  /*67c0*/  IMAD R10, R11, R152, RZ ;  /* 0x000000980b0a7224 */ /* 0x000fce00078e02ff */
.L_x_278:
[----:B------:R-:W-:Y:S05]  /*67d0*/  BSYNC B1 ;  /* 0x0000000000017941 */ /* 0x000fea0003800000 */
.L_x_277:
[----:B------:R-:W-:Y:S01]  /*67e0*/  @!P3 IMAD R143, R143, R153, R10 ;  /* 0x000000998f8fb224 */ /* 0x000fe200078e020a */
[----:B------:R-:W-:Y:S04]  /*67f0*/  BSSY B1, `(.L_x_279) ;  /* 0x0000006000017945 */ /* 0x000fe80003800000 */
[----:B------:R0:W-:Y:S01]  /*6800*/  @!P3 STG.E.U8 desc[UR36][R6.64+0xe9], R143 ;  /* 0x0000e98f0600b986 */ /* 0x0001e2000c101124 */
[----:B------:R-:W-:Y:S05]  /*6810*/  @P5 BRA `(.L_x_280) ;  /* 0x00000000000c5947 */ /* 0x000fea0003800000 */
[----:B------:R-:W1:Y:S02]  /*6820*/  LDG.E.U8 R164, desc[UR36][R2.64+0xf0] ;  /* 0x0000f02402a47981 */ /* 0x000e64000c1e1100 */
[----:B-1----:R-:W-:-:S05]  /*6830*/  PRMT R11, R164, 0x8880, RZ ;  /* 0x00008880a40b7816 */ /* 0x002fca00000000ff */
[----:B------:R-:W-:-:S07]  /*6840*/  IMAD R10, R11, R152, RZ ;  /* 0x000000980b0a7224 */ /* 0x000fce00078e02ff */
.L_x_280:
[----:B------:R-:W-:Y:S05]  /*6850*/  BSYNC B1 ;  /* 0x0000000000017941 */ /* 0x000fea0003800000 */
.L_x_279:
[----:B-1----:R-:W-:Y:S01]  /*6860*/  @!P5 IMAD R11, R144, R153, R10 ;  /* 0x00000099900bd224 */ /* 0x002fe200078e020a */
[----:B------:R-:W-:Y:S04]  /*6870*/  BSSY B1, `(.L_x_281) ;  /* 0x0000006000017945 */ /* 0x000fe80003800000 */
[----:B------:R1:W-:Y:S01]  /*6880*/  @!P5 STG.E.U8 desc[UR36][R4.64+0xf0], R11 ;  /* 0x0000f00b0400d986 */ /* 0x0003e2000c101124 */
[----:B------:R-:W-:Y:S05]  /*6890*/  @P2 BRA `(.L_x_282) ;  /* 0x00000000000c2947 */ /* 0x000fea0003800000 */
[----:B------:R-:W1:Y:S02]  /*68a0*/  LDG.E.U8 R164, desc[UR36][R2.64+0xf1] ;  /* 0x0000f12402a47981 */ /* 0x000e64000c1e1100 */
[----:B-1----:R-:W-:-:S05]  /*68b0*/  PRMT R11, R164, 0x8880, RZ ;  /* 0x00008880a40b7816 */ /* 0x002fca00000000ff */
[----:B------:R-:W-:-:S07]  /*68c0*/  IMAD R10, R11, R152, RZ ;  /* 0x000000980b0a7224 */ /* 0x000fce00078e02ff */
.L_x_282:
[----:B------:R-:W-:Y:S05]  /*68d0*/  BSYNC B1 ;  /* 0x0000000000017941 */ /* 0x000fea0003800000 */
.L_x_281:
[C---:B------:R-:W-:Y:S01]  /*68e0*/  ISETP.LT.OR P4, PT, R0.reuse, 0xf1, !P0 ;  /* 0x000000f10000780c */ /* 0x040fe20004781670 */
[----:B------:R-:W-:Y:S01]  /*68f0*/  @!P2 IMAD R145, R145, R153, R10 ;  /* 0x000000999191a224 */ /* 0x000fe200078e020a */
[----:B------:R-:W-:Y:S01]  /*6900*/  BSSY B1, `(.L_x_283) ;  /* 0x000000a000017945 */ /* 0x000fe20003800000 */
[C---:B------:R-:W-:Y:S02]  /*6910*/  ISETP.LT.OR P3, PT, R0.reuse, 0xf2, !P0 ;  /* 0x000000f20000780c */ /* 0x040fe40004761670 */
        /* <DEDUP_REMOVED lines=8> */
.L_x_284:
[----:B------:R-:W-:Y:S05]  /*69a0*/  BSYNC B1 ;  /* 0x0000000000017941 */ /* 0x000fea0003800000 */
.L_x_283:
[----:B-1----:R-:W-:Y:S01]  /*69b0*/  @!P4 IMAD R11, R146, R153, R10 ;  /* 0x00000099920bc224 */ /* 0x002fe200078e020a */
[----:B------:R-:W-:Y:S04]  /*69c0*/  BSSY B1, `(.L_x_285) ;  /* 0x0000006000017945 */ /* 0x000fe80003800000 */
[----:B------:R1:W-:Y:S01]  /*69d0*/  @!P4 STG.E.U8 desc[UR36][R6.64+0xf0], R11 ;  /* 0x0000f00b0600c986 */ /* 0x0003e2000c101124 */
[----:B------:R-:W-:Y:S05]  /*69e0*/  @P3 BRA `(.L_x_286) ;  /* 0x00000000000c3947 */ /* 0x000fea0003800000 */
[----:B------:R-:W1:Y:S02]  /*69f0*/  LDG.E.U8 R164, desc[UR36][R8.64+0xf1] ;  /* 0x0000f12408a47981 */ /* 0x000e64000c1e1100 */
[----:B-1----:R-:W-:-:S05]  /*6a00*/  PRMT R11, R164, 0x8880, RZ ;  /* 0x00008880a40b7816 */ /* 0x002fca00000000ff */
[----:B------:R-:W-:-:S07]  /*6a10*/  IMAD R10, R11, R152, RZ ;  /* 0x000000980b0a7224 */ /* 0x000fce00078e02ff */
.L_x_286:
[----:B------:R-:W-:Y:S05]  /*6a20*/  BSYNC B1 ;  /* 0x0000000000017941 */ /* 0x000fea0003800000 */
.L_x_285:
[----:B------:R-:W-:Y:S01]  /*6a30*/  @!P3 IMAD R147, R147, R153, R10 ;  /* 0x000000999393b224 */ /* 0x000fe200078e020a */
[----:B------:R-:W-:Y:S04]  /*6a40*/  BSSY B1, `(.L_x_287) ;  /* 0x0000006000017945 */ /* 0x000fe80003800000 */
[----:B------:R0:W-:Y:S01]  /*6a50*/  @!P3 STG.E.U8 desc[UR36][R6.64+0xf1], R147 ;  /* 0x0000f1930600b986 */ /* 0x0001e2000c101124 */
[----:B------:R-:W-:Y:S05]  /*6a60*/  @P2 BRA `(.L_x_288) ;  /* 0x00000000000c2947 */ /* 0x000fea0003800000 */
[----:B------:R-:W1:Y:S02]  /*6a70*/  LDG.E.U8 R164, desc[UR36][R2.64+0xf8] ;  /* 0x0000f82402a47981 */ /* 0x000e64000c1e1100 */
[----:B-1----:R-:W-:-:S05]  /*6a80*/  PRMT R11, R164, 0x8880, RZ ;  /* 0x00008880a40b7816 */ /* 0x002fca00000000ff */
[----:B------:R-:W-:-:S07]  /*6a90*/  IMAD R10, R11, R152, RZ ;  /* 0x000000980b0a7224 */ /* 0x000fce00078e02ff */
.L_x_288:
[----:B------:R-:W-:Y:S05]  /*6aa0*/  BSYNC B1 ;  /* 0x0000000000017941 */ /* 0x000fea0003800000 */
.L_x_287:
[----:B-1----:R-:W-:Y:S01]  /*6ab0*/  @!P2 IMAD R11, R148, R153, R10 ;  /* 0x00000099940ba224 */ /* 0x002fe200078e020a */
[----:B------:R-:W-:Y:S04]  /*6ac0*/  BSSY B1, `(.L_x_289) ;  /* 0x0000006000017945 */ /* 0x000fe80003800000 */
[----:B------:R1:W-:Y:S01]  /*6ad0*/  @!P2 STG.E.U8 desc[UR36][R4.64+0xf8], R11 ;  /* 0x0000f80b0400a986 */ /* 0x0003e2000c101124 */
[----:B------:R-:W-:Y:S05]  /*6ae0*/  @P1 BRA `(.L_x_290) ;  /* 0x00000000000c1947 */ /* 0x000fea0003800000 */
[----:B------:R-:W1:Y:S02]  /*6af0*/  LDG.E.U8 R164, desc[UR36][R2.64+0xf9] ;  /* 0x0000f92402a47981 */ /* 0x000e64000c1e1100 */
[----:B-1----:R-:W-:-:S05]  /*6b00*/  PRMT R11, R164, 0x8880, RZ ;  /* 0x00008880a40b7816 */ /* 0x002fca00000000ff */
[----:B------:R-:W-:-:S07]  /*6b10*/  IMAD R10, R11, R152, RZ ;  /* 0x000000980b0a7224 */ /* 0x000fce00078e02ff */
.L_x_290:
[----:B------:R-:W-:Y:S05]  /*6b20*/  BSYNC B1 ;  /* 0x0000000000017941 */ /* 0x000fea0003800000 */
.L_x_289:
[----:B------:R-:W-:Y:S01]  /*6b30*/  @!P1 IMAD R149, R149, R153, R10 ;  /* 0x0000009995959224 */ /* 0x000fe200078e020a */
[----:B------:R-:W-:Y:S04]  /*6b40*/  BSSY B1, `(.L_x_291) ;  /* 0x0000006000017945 */ /* 0x000fe80003800000 */
[----:B------:R0:W-:Y:S01]  /*6b50*/  @!P1 STG.E.U8 desc[UR36][R4.64+0xf9], R149 ;  /* 0x0000f99504009986 */ /* 0x0001e2000c101124 */
[----:B------:R-:W-:Y:S05]  /*6b60*/  @P5 BRA `(.L_x_292) ;  /* 0x00000000000c5947 */ /* 0x000fea0003800000 */
[----:B------:R-:W0:Y:S02]  /*6b70*/  LDG.E.U8 R164, desc[UR36][R8.64+0xf8] ;  /* 0x0000f82408a47981 */ /* 0x000e24000c1e1100 */
[----:B0-----:R-:W-:-:S05]  /*6b80*/  PRMT R3, R164, 0x8880, RZ ;  /* 0x00008880a4037816 */ /* 0x001fca00000000ff */
[----:B------:R-:W-:-:S07]  /*6b90*/  IMAD R10, R3, R152, RZ ;  /* 0x00000098030a7224 */ /* 0x000fce00078e02ff */
.L_x_292:
[----:B------:R-:W-:Y:S05]  /*6ba0*/  BSYNC B1 ;  /* 0x0000000000017941 */ /* 0x000fea0003800000 */
.L_x_291:
[----:B0-----:R-:W-:Y:S01]  /*6bb0*/  @!P5 IMAD R3, R150, R153, R10 ;  /* 0x000000999603d224 */ /* 0x001fe200078e020a */
[----:B------:R-:W-:Y:S01]  /*6bc0*/  ISETP.LT.OR P0, PT, R0, 0xfa, !P0 ;  /* 0x000000fa0000780c */ /* 0x000fe20004701670 */
[----:B------:R-:W-:Y:S03]  /*6bd0*/  BSSY B1, `(.L_x_293) ;  /* 0x0000006000017945 */ /* 0x000fe60003800000 */
[----:B------:R0:W-:Y:S09]  /*6be0*/  @!P5 STG.E.U8 desc[UR36][R6.64+0xf8], R3 ;  /* 0x0000f8030600d986 */ /* 0x0001f2000c101124 */
[----:B------:R-:W-:Y:S05]  /*6bf0*/  @P0 BRA `(.L_x_294) ;  /* 0x00000000000c0947 */ /* 0x000fea0003800000 */
[----:B------:R-:W0:Y:S02]  /*6c00*/  LDG.E.U8 R164, desc[UR36][R8.64+0xf9] ;  /* 0x0000f92408a47981 */ /* 0x000e24000c1e1100 */
[----:B0-----:R-:W-:-:S05]  /*6c10*/  PRMT R3, R164, 0x8880, RZ ;  /* 0x00008880a4037816 */ /* 0x001fca00000000ff */
[----:B------:R-:W-:-:S07]  /*6c20*/  IMAD R10, R3, R152, RZ ;  /* 0x00000098030a7224 */ /* 0x000fce00078e02ff */
.L_x_294:
[----:B------:R-:W-:Y:S05]  /*6c30*/  BSYNC B1 ;  /* 0x0000000000017941 */ /* 0x000fea0003800000 */
.L_x_293:
[----:B------:R-:W-:Y:S01]  /*6c40*/  IMAD R151, R151, R153, R10 ;  /* 0x0000009997977224 */ /* 0x000fe200078e020a */
[----:B------:R-:W-:Y:S06]  /*6c50*/  @P0 BRA `(.L_x_295) ;  /* 0x0000001800100947 */ /* 0x000fec0003800000 */
[----:B------:R0:W-:Y:S01]  /*6c60*/  STG.E.U8 desc[UR36][R6.64+0xf9], R151 ;  /* 0x0000f99706007986 */ /* 0x0001e2000c101124 */
[----:B------:R-:W-:Y:S05]  /*6c70*/  BRA `(.L_x_295) ;  /* 0x0000001800087947 */ /* 0x000fea0003800000 */
.L_x_38:
[C---:B------:R-:W-:Y:S02]  /*6c80*/  ISETP.GE.AND P1, PT, R22.reuse, 0x1, PT ;  /* 0x000000011600780c */ /* 0x040fe40003f26270 */
[----:B------:R-:W-:Y:S02]  /*6c90*/  ISETP.GE.AND P0, PT, R22, 0x9, PT ;  /* 0x000000091600780c */ /* 0x000fe40003f06270 */
[C---:B------:R-:W-:Y:S02]  /*6ca0*/  ISETP.LT.OR P4, PT, R0.reuse, 0x1, !P1 ;  /* 0x000000010000780c */ /* 0x040fe40004f81670 */
[C---:B------:R-:W-:Y:S02]  /*6cb0*/  ISETP.LT.OR P3, PT, R0.reuse, 0x2, !P1 ;  /* 0x000000020000780c */ /* 0x040fe40004f61670 */
[C---:B------:R-:W-:Y:S02]  /*6cc0*/  ISETP.LT.OR P2, PT, R0.reuse, 0x1, !P0 ;  /* 0x000000010000780c */ /* 0x040fe40004741670 */
[----:B------:R-:W-:-:S07]  /*6cd0*/  ISETP.LT.OR P5, PT, R0, 0x2, !P0 ;  /* 0x000000020000780c */ /* 0x000fce00047a1670 */
[-C--:B------:R-:W-:Y:S02]  /*6ce0*/  @!P4 IMAD R3, R24, R153.reuse, RZ ;  /* 0x000000991803c224 */ /* 0x080fe400078e02ff */
[-C--:B------:R-:W-:Y:S02]  /*6cf0*/  @!P3 IMAD R25, R25, R153.reuse, RZ ;  /* 0x000000991919b224 */ /* 0x080fe400078e02ff */
[-C--:B------:R-:W-:Y:S01]  /*6d00*/  @!P2 IMAD R9, R26, R153.reuse, RZ ;  /* 0x000000991a09a224 */ /* 0x080fe200078e02ff */
[----:B------:R0:W-:Y:S01]  /*6d10*/  @!P4 STG.E.U8 desc[UR36][R4.64], R3 ;  /* 0x000000030400c986 */ /* 0x0001e2000c101124 */
[C---:B------:R-:W-:Y:S01]  /*6d20*/  ISETP.LT.OR P4, PT, R0.reuse, 0x9, !P1 ;  /* 0x000000090000780c */ /* 0x040fe20004f81670 */
[----:B------:R-:W-:Y:S02]  /*6d30*/  @!P5 IMAD R27, R27, R153, RZ ;  /* 0x000000991b1bd224 */ /* 0x000fe400078e02ff */
[----:B------:R-:W-:Y:S01]  /*6d40*/  @!P3 STG.E.U8 desc[UR36][R4.64+0x1], R25 ;  /* 0x000001190400b986 */ /* 0x000fe2000c101124 */
[----:B------:R-:W-:-:S03]  /*6d50*/  ISETP.LT.OR P3, PT, R0, 0xa, !P1 ;  /* 0x0000000a0000780c */ /* 0x000fc60004f61670 */
[----:B------:R1:W-:Y:S01]  /*6d60*/  @!P2 STG.E.U8 desc[UR36][R6.64], R9 ;  /* 0x000000090600a986 */ /* 0x0003e2000c101124 */
[----:B------:R-:W-:-:S03]  /*6d70*/  ISETP.LT.OR P2, PT, R0, 0x9, !P0 ;  /* 0x000000090000780c */ /* 0x000fc60004741670 */
[----:B------:R-:W-:Y:S01]  /*6d80*/  @!P5 STG.E.U8 desc[UR36][R6.64+0x1], R27 ;  /* 0x0000011b0600d986 */ /* 0x000fe2000c101124 */
[----:B------:R-:W-:Y:S01]  /*6d90*/  ISETP.LT.OR P5, PT, R0, 0xa, !P0 ;  /* 0x0000000a0000780c */ /* 0x000fe200047a1670 */
[----:B------:R-:W-:-:S04]  /*6da0*/  @!P4 IMAD R11, R28, R153, RZ ;  /* 0x000000991c0bc224 */ /* 0x000fc800078e02ff */
[-C--:B------:R-:W-:Y:S01]  /*6db0*/  @!P3 IMAD R29, R29, R153.reuse, RZ ;  /* 0x000000991d1db224 */ /* 0x080fe200078e02ff */
[----:B------:R-:W-:Y:S01]  /*6dc0*/  @!P4 STG.E.U8 desc[UR36][R4.64+0x8], R11 ;  /* 0x0000080b0400c986 */ /* 0x000fe2000c101124 */
[----:B------:R-:W-:Y:S02]  /*6dd0*/  ISETP.LT.OR P4, PT, R0, 0x11, !P1 ;  /* 0x000000110000780c */ /* 0x000fe40004f81670 */
[-C--:B0-----:R-:W-:Y:S01]  /*6de0*/  @!P2 IMAD R3, R30, R153.reuse, RZ ;  /* 0x000000991e03a224 */ /* 0x081fe200078e02ff */
[----:B------:R-:W-:Y:S01]  /*6df0*/  @!P3 STG.E.U8 desc[UR36][R4.64+0x9], R29 ;  /* 0x0000091d0400b986 */ /* 0x000fe2000c101124 */
[C---:B------:R-:W-:Y:S02]  /*6e00*/  ISETP.LT.OR P3, PT, R0.reuse, 0x12, !P1 ;  /* 0x000000120000780c */ /* 0x040fe40004f61670 */
[----:B------:R-:W-:Y:S01]  /*6e10*/  @!P5 IMAD R31, R31, R153, RZ ;  /* 0x000000991f1fd224 */ /* 0x000fe200078e02ff */
[----:B------:R0:W-:Y:S01]  /*6e20*/  @!P2 STG.E.U8 desc[UR36][R6.64+0x8], R3 ;  /* 0x000008030600a986 */ /* 0x0001e2000c101124 */
[----:B------:R-:W-:-:S03]  /*6e30*/  ISETP.LT.OR P2, PT, R0, 0x11, !P0 ;  /* 0x000000110000780c */ /* 0x000fc60004741670 */
[----:B------:R-:W-:Y:S01]  /*6e40*/  @!P5 STG.E.U8 desc[UR36][R6.64+0x9], R31 ;  /* 0x0000091f0600d986 */ /* 0x000fe2000c101124 */
[----:B------:R-:W-:Y:S01]  /*6e50*/  ISETP.LT.OR P5, PT, R0, 0x12, !P0 ;  /* 0x000000120000780c */ /* 0x000fe200047a1670 */
[----:B-1----:R-:W-:-:S04]  /*6e60*/  @!P4 IMAD R9, R32, R153, RZ ;  /* 0x000000992009c224 */ /* 0x002fc800078e02ff */
        /* <DEDUP_REMOVED lines=301> */
[----:B------:R1:W-:Y:S01]  /*8140*/  @!P4 STG.E.U8 desc[UR36][R4.64+0xd8], R11 ;  /* 0x0000d80b0400c986 */ /* 0x0003e2000c101124 */
        /* <DEDUP_REMOVED lines=13> */
[-C--:B-1----:R-:W-:Y:S01]  /*8220*/  @!P2 IMAD R11, R138, R153.reuse, RZ ;  /* 0x000000998a0ba224 */ /* 0x082fe200078e02ff */
[----:B------:R-:W-:Y:S01]  /*8230*/  @!P3 STG.E.U8 desc[UR36][R4.64+0xe1], R137 ;  /* 0x0000e1890400b986 */ /* 0x000fe2000c101124 */
[C---:B------:R-:W-:Y:S02]  /*8240*/  ISETP.LT.OR P3, PT, R0.reuse, 0xea, !P1 ;  /* 0x000000ea0000780c */ /* 0x040fe40004f61670 */
[----:B------:R-:W-:Y:S01]  /*8250*/  @!P5 IMAD R139, R139, R153, RZ ;  /* 0x000000998b8bd224 */ /* 0x000fe200078e02ff */
[----:B------:R1:W-:Y:S01]  /*8260*/  @!P2 STG.E.U8 desc[UR36][R6.64+0xe0], R11 ;  /* 0x0000e00b0600a986 */ /* 0x0003e2000c101124 */
[----:B------:R-:W-:-:S03]  /*8270*/  ISETP.LT.OR P2, PT, R0, 0xe9, !P0 ;  /* 0x000000e90000780c */ /* 0x000fc60004741670 */
[----:B------:R-:W-:Y:S01]  /*8280*/  @!P5 STG.E.U8 desc[UR36][R6.64+0xe1], R139 ;  /* 0x0000e18b0600d986 */ /* 0x000fe2000c101124 */
[----:B------:R-:W-:Y:S01]  /*8290*/  ISETP.LT.OR P5, PT, R0, 0xea, !P0 ;  /* 0x000000ea0000780c */ /* 0x000fe200047a1670 */
[----:B0-----:R-:W-:-:S04]  /*82a0*/  @!P4 IMAD R3, R140, R153, RZ ;  /* 0x000000998c03c224 */ /* 0x001fc800078e02ff */
[-C--:B------:R-:W-:Y:S01]  /*82b0*/  @!P3 IMAD R141, R141, R153.reuse, RZ ;  /* 0x000000998d8db224 */ /* 0x080fe200078e02ff */
[----:B------:R0:W-:Y:S01]  /*82c0*/  @!P4 STG.E.U8 desc[UR36][R4.64+0xe8], R3 ;  /* 0x0000e8030400c986 */ /* 0x0001e2000c101124 */
[----:B------:R-:W-:Y:S02]  /*82d0*/  ISETP.LT.OR P4, PT, R0, 0xf2, !P1 ;  /* 0x000000f20000780c */ /* 0x000fe40004f81670 */
[-C--:B--2---:R-:W-:Y:S01]  /*82e0*/  @!P2 IMAD R9, R142, R153.reuse, RZ ;  /* 0x000000998e09a224 */ /* 0x084fe200078e02ff */
[----:B------:R-:W-:Y:S01]  /*82f0*/  @!P3 STG.E.U8 desc[UR36][R4.64+0xe9], R141 ;  /* 0x0000e98d0400b986 */ /* 0x000fe2000c101124 */
[C---:B------:R-:W-:Y:S02]  /*8300*/  ISETP.LT.OR P3, PT, R0.reuse, 0xf1, !P1 ;  /* 0x000000f10000780c */ /* 0x040fe40004f61670 */
[----:B------:R-:W-:Y:S01]  /*8310*/  @!P5 IMAD R143, R143, R153, RZ ;  /* 0x000000998f8fd224 */ /* 0x000fe200078e02ff */
[----:B------:R-:W-:Y:S01]  /*8320*/  @!P2 STG.E.U8 desc[UR36][R6.64+0xe8], R9 ;  /* 0x0000e8090600a986 */ /* 0x000fe2000c101124 */
[----:B------:R-:W-:-:S03]  /*8330*/  ISETP.LT.OR P2, PT, R0, 0xf1, !P0 ;  /* 0x000000f10000780c */ /* 0x000fc60004741670 */
[----:B------:R-:W-:Y:S01]  /*8340*/  @!P5 STG.E.U8 desc[UR36][R6.64+0xe9], R143 ;  /* 0x0000e98f0600d986 */ /* 0x000fe2000c101124 */
[----:B------:R-:W-:Y:S01]  /*8350*/  ISETP.LT.OR P5, PT, R0, 0xf9, !P0 ;  /* 0x000000f90000780c */ /* 0x000fe200047a1670 */
[----:B------:R-:W-:-:S04]  /*8360*/  @!P4 IMAD R145, R145, R153, RZ ;  /* 0x000000999191c224 */ /* 0x000fc800078e02ff */
[-C--:B-1----:R-:W-:Y:S01]  /*8370*/  @!P3 IMAD R11, R144, R153.reuse, RZ ;  /* 0x00000099900bb224 */ /* 0x082fe200078e02ff */
[----:B------:R-:W-:Y:S01]  /*8380*/  @!P4 STG.E.U8 desc[UR36][R4.64+0xf1], R145 ;  /* 0x0000f1910400c986 */ /* 0x000fe2000c101124 */
[C---:B------:R-:W-:Y:S02]  /*8390*/  ISETP.LT.OR P4, PT, R0.reuse, 0xf2, !P0 ;  /* 0x000000f20000780c */ /* 0x040fe40004781670 */
[C---:B------:R-:W-:Y:S01]  /*83a0*/  ISETP.LT.OR P0, PT, R0.reuse, 0xfa, !P0 ;  /* 0x000000fa0000780c */ /* 0x040fe20004701670 */
[----:B------:R1:W-:Y:S01]  /*83b0*/  @!P3 STG.E.U8 desc[UR36][R4.64+0xf0], R11 ;  /* 0x0000f00b0400b986 */ /* 0x0003e2000c101124 */
[----:B------:R-:W-:Y:S01]  /*83c0*/  ISETP.LT.OR P3, PT, R0, 0xf9, !P1 ;  /* 0x000000f90000780c */ /* 0x000fe20004f61670 */
[----:B0-----:R-:W-:Y:S01]  /*83d0*/  @!P2 IMAD R3, R146, R153, RZ ;  /* 0x000000999203a224 */ /* 0x001fe200078e02ff */
[----:B------:R-:W-:-:S04]  /*83e0*/  ISETP.LT.OR P1, PT, R0, 0xfa, !P1 ;  /* 0x000000fa0000780c */ /* 0x000fc80004f21670 */
[----:B------:R0:W-:Y:S03]  /*83f0*/  @!P2 STG.E.U8 desc[UR36][R6.64+0xf0], R3 ;  /* 0x0000f0030600a986 */ /* 0x0001e6000c101124 */
[-C--:B------:R-:W-:Y:S02]  /*8400*/  @!P4 IMAD R147, R147, R153.reuse, RZ ;  /* 0x000000999393c224 */ /* 0x080fe400078e02ff */
[-C--:B-1----:R-:W-:Y:S02]  /*8410*/  @!P5 IMAD R11, R150, R153.reuse, RZ ;  /* 0x00000099960bd224 */ /* 0x082fe400078e02ff */
[-C--:B------:R-:W-:Y:S01]  /*8420*/  @!P3 IMAD R9, R148, R153.reuse, RZ ;  /* 0x000000999409b224 */ /* 0x080fe200078e02ff */
[----:B------:R0:W-:Y:S01]  /*8430*/  @!P4 STG.E.U8 desc[UR36][R6.64+0xf1], R147 ;  /* 0x0000f1930600c986 */ /* 0x0001e2000c101124 */
[-C--:B------:R-:W-:Y:S02]  /*8440*/  @!P1 IMAD R149, R149, R153.reuse, RZ ;  /* 0x0000009995959224 */ /* 0x080fe400078e02ff */
[----:B------:R-:W-:Y:S01]  /*8450*/  @!P0 IMAD R151, R151, R153, RZ ;  /* 0x0000009997978224 */ /* 0x000fe200078e02ff */
[----:B------:R0:W-:Y:S04]  /*8460*/  @!P3 STG.E.U8 desc[UR36][R4.64+0xf8], R9 ;  /* 0x0000f8090400b986 */ /* 0x0001e8000c101124 */
[----:B------:R0:W-:Y:S04]  /*8470*/  @!P1 STG.E.U8 desc[UR36][R4.64+0xf9], R149 ;  /* 0x0000f99504009986 */ /* 0x0001e8000c101124 */
[----:B------:R0:W-:Y:S04]  /*8480*/  @!P5 STG.E.U8 desc[UR36][R6.64+0xf8], R11 ;  /* 0x0000f80b0600d986 */ /* 0x0001e8000c101124 */
[----:B------:R0:W-:Y:S02]  /*8490*/  @!P0 STG.E.U8 desc[UR36][R6.64+0xf9], R151 ;  /* 0x0000f99706008986 */ /* 0x0001e4000c101124 */
.L_x_295:
[----:B------:R-:W-:Y:S05]  /*84a0*/  BSYNC B0 ;  /* 0x0000000000007941 */ /* 0x000fea0003800000 */
.L_x_37:
[----:B0-----:R-:W2:Y:S01]  /*84b0*/  LDL.64 R2, [R1] ;  /* 0x0000000001027983 */ /* 0x001ea20000100a00 */
[----:B------:R-:W-:Y:S01]  /*84c0*/  ULDC.64 UR4, c[0x0][0x650] ;  /* 0x0001940000047ab9 */ /* 0x000fe20000000a00 */
[----:B------:R0:W-:Y:S01]  /*84d0*/  SYNCS.ARRIVE.TRANS64.A1T0 RZ, [R162+UR45], RZ ;  /* 0x000000ffa2ff79a7 */ /* 0x0001e2000810002d */
[----:B------:R-:W-:Y:S01]  /*84e0*/  PRMT R0, RZ, 0x7610, R0 ;  /* 0x00007610ff007816 */ /* 0x000fe20000000000 */
[----:B------:R-:W-:Y:S02]  /*84f0*/  IMAD.MOV.U32 R19, RZ, RZ, -0x1 ;  /* 0xffffffffff137424 */ /* 0x000fe400078e00ff */
[----:B------:R-:W-:Y:S01]  /*8500*/  IMAD.MOV.U32 R22, RZ, RZ, -0x1 ;  /* 0xffffffffff167424 */ /* 0x000fe200078e00ff */
[----:B--2---:R-:W-:-:S04]  /*8510*/  LEA R18, P0, R2, R18, 0x1 ;  /* 0x0000001202127211 */ /* 0x004fc800078008ff */
[----:B------:R-:W-:Y:S01]  /*8520*/  LEA.HI.X R17, R2, R17, R23, 0x1, P0 ;  /* 0x0000001102117211 */ /* 0x000fe200000f0c17 */
[----:B------:R-:W-:Y:S01]  /*8530*/  IMAD.MOV.U32 R2, RZ, RZ, -0x1 ;  /* 0xffffffffff027424 */ /* 0x000fe200078e00ff */
[----:B------:R-:W-:-:S04]  /*8540*/  ISETP.GE.U32.AND P0, PT, R18, UR4, PT ;  /* 0x0000000412007c0c */ /* 0x000fc8000bf06070 */
[----:B------:R-:W-:-:S13]  /*8550*/  ISETP.GE.U32.AND.EX P0, PT, R17, UR5, PT, P0 ;  /* 0x0000000511007c0c */ /* 0x000fda000bf06100 */
[----:B0-----:R-:W-:Y:S05]  /*8560*/  @P0 BRA `(.L_x_296) ;  /* 0x0000000400700947 */ /* 0x001fea0003800000 */
[----:B------:R-:W0:Y:S01]  /*8570*/  S2R R10, SR_CTAID.X ;  /* 0x00000000000a7919 */ /* 0x000e220000002500 */
[----:B------:R-:W2:Y:S01]  /*8580*/  LDC.64 R8, c[0x0][0x628] ;  /* 0x00018a00ff087b82 */ /* 0x000ea20000000a00 */
[----:B------:R-:W-:Y:S01]  /*8590*/  ULDC UR4, c[0x0][0x150] ;  /* 0x0000540000047ab9 */ /* 0x000fe20000000800 */
[----:B---3--:R-:W-:Y:S01]  /*85a0*/  IMAD.MOV.U32 R6, RZ, RZ, R18 ;  /* 0x000000ffff067224 */ /* 0x008fe200078e0012 */
[----:B------:R-:W3:Y:S01]  /*85b0*/  S2R R20, SR_CTAID.Y ;  /* 0x0000000000147919 */ /* 0x000ee20000002600 */
[----:B------:R-:W-:-:S04]  /*85c0*/  IMAD.MOV.U32 R7, RZ, RZ, R17 ;  /* 0x000000ffff077224 */ /* 0x000fc800078e0011 */
[----:B------:R-:W1:Y:S08]  /*85d0*/  LDC R15, c[0x0][0x144] ;  /* 0x00005100ff0f7b82 */ /* 0x000e700000000800 */
[----:B------:R-:W1:Y:S08]  /*85e0*/  LDC R0, c[0x0][0x630] ;  /* 0x00018c00ff007b82 */ /* 0x000e700000000800 */
[----:B------:R-:W1:Y:S01]  /*85f0*/  LDC.64 R12, c[0x0][0x620] ;  /* 0x00018800ff0c7b82 */ /* 0x000e620000000a00 */
[----:B--2---:R-:W-:-:S04]  /*8600*/  ISETP.NE.U32.AND P0, PT, R8, RZ, PT ;  /* 0x000000ff0800720c */ /* 0x004fc80003f05070 */
[----:B------:R-:W-:Y:S02]  /*8610*/  ISETP.NE.AND.EX P0, PT, R9, RZ, PT, P0 ;  /* 0x000000ff0900720c */ /* 0x000fe40003f05300 */
[----:B0-----:R-:W-:-:S05]  /*8620*/  I2FP.F32.U32 R2, R10 ;  /* 0x0000000a00027245 */ /* 0x001fca0000201000 */
[----:B------:R-:W-:-:S04]  /*8630*/  FMUL R2, R2, UR4 ;  /* 0x0000000402027c20 */ /* 0x000fc80008400000 */
[----:B------:R0:W2:Y:S02]  /*8640*/  F2I.U32.TRUNC.NTZ R14, R2 ;  /* 0x00000002000e7305 */ /* 0x0000a4000020f000 */
[----:B---3--:R-:W-:Y:S05]  /*8650*/  @!P0 BRA `(.L_x_297) ;  /* 0x0000000000288947 */ /* 0x008fea0003800000 */
[----:B------:R-:W3:Y:S02]  /*8660*/  LDC R3, c[0x0][0x634] ;  /* 0x00018d00ff037b82 */ /* 0x000ee40000000800 */
[----:B---3--:R-:W-:-:S05]  /*8670*/  IADD3 R7, P0, R18, R3, RZ ;  /* 0x0000000312077210 */ /* 0x008fca0007f1e0ff */
[----:B-1----:R-:W-:-:S04]  /*8680*/  IMAD.X R11, RZ, RZ, R17, P0 ;  /* 0x000000ffff0b7224 */ /* 0x002fc800000e0611 */
[----:B0-----:R-:W-:-:S04]  /*8690*/  IMAD.WIDE.U32 R2, R11, R8, RZ ;  /* 0x000000080b027225 */ /* 0x001fc800078e00ff */
[----:B----4-:R-:W-:-:S04]  /*86a0*/  IMAD.WIDE.U32 R4, P0, R7, R9, R2 ;  /* 0x0000000907047225 */ /* 0x010fc80007800002 */
[----:B------:R-:W-:-:S04]  /*86b0*/  IMAD.WIDE.U32 R2, R7, R8, RZ ;  /* 0x0000000807027225 */ /* 0x000fc800078e00ff */
[----:B------:R-:W-:Y:S01]  /*86c0*/  IMAD.X R7, RZ, RZ, RZ, P0 ;  /* 0x000000ffff077224 */ /* 0x000fe200000e06ff */
[----:B------:R-:W-:Y:S01]  /*86d0*/  IADD3 RZ, P0, R3, R4, RZ ;  /* 0x0000000403ff7210 */ /* 0x000fe20007f1e0ff */
[----:B------:R-:W-:-:S04]  /*86e0*/  IMAD.MOV.U32 R6, RZ, RZ, R5 ;  /* 0x000000ffff067224 */ /* 0x000fc800078e0005 */
[----:B------:R-:W-:-:S08]  /*86f0*/  IMAD.WIDE.U32.X R6, R11, R9, R6, P0 ;  /* 0x000000090b067225 */ /* 0x000fd000000e0406 */
.L_x_297:
[----:B------:R-:W3:Y:S01]  /*8700*/  LDC.64 R26, c[0x0][0x640] ;  /* 0x00019000ff1a7b82 */ /* 0x000ee20000000a00 */
[-C--:B-1----:R-:W-:Y:S01]  /*8710*/  SHF.R.U64 R11, R6, R0.reuse, R7 ;  /* 0x00000000060b7219 */ /* 0x082fe20000001207 */
[----:B------:R-:W-:Y:S01]  /*8720*/  IMAD.MOV.U32 R19, RZ, RZ, R17 ;  /* 0x000000ffff137224 */ /* 0x000fe200078e0011 */
[----:B------:R-:W-:Y:S01]  /*8730*/  SHF.R.U32.HI R0, RZ, R0, R7 ;  /* 0x00000000ff007219 */ /* 0x000fe20000011607 */
[----:B--2---:R-:W-:Y:S01]  /*8740*/  IMAD.MOV R14, RZ, RZ, -R14 ;  /* 0x000000ffff0e7224 */ /* 0x004fe200078e0a0e */
[----:B----4-:R-:W-:Y:S01]  /*8750*/  IADD3 R5, P0, RZ, -R11, RZ ;  /* 0x8000000bff057210 */ /* 0x010fe20007f1e0ff */
[----:B------:R-:W-:Y:S01]  /*8760*/  ULDC UR4, c[0x0][0x154] ;  /* 0x0000550000047ab9 */ /* 0x000fe20000000800 */
[----:B------:R-:W-:Y:S01]  /*8770*/  IMAD.MOV.U32 R7, RZ, RZ, 0x1 ;  /* 0x00000001ff077424 */ /* 0x000fe200078e00ff */
[----:B------:R-:W1:Y:S01]  /*8780*/  LDC R4, c[0x0][0x618] ;  /* 0x00018600ff047b82 */ /* 0x000e620000000800 */
[----:B------:R-:W-:Y:S02]  /*8790*/  IMAD R22, R15, R14, R10 ;  /* 0x0000000e0f167224 */ /* 0x000fe400078e020a */
[----:B------:R-:W-:-:S04]  /*87a0*/  IMAD.X R3, RZ, RZ, ~R0, P0 ;  /* 0x000000ffff037224 */ /* 0x000fc800000e0e00 */
[-C--:B------:R-:W-:Y:S01]  /*87b0*/  IMAD R0, R3, R12.reuse, RZ ;  /* 0x0000000c03007224 */ /* 0x080fe200078e02ff */
[----:B------:R-:W2:Y:S01]  /*87c0*/  LDC R6, c[0x0][0x608] ;  /* 0x00018200ff067b82 */ /* 0x000ea20000000800 */
[----:B0-----:R-:W-:-:S04]  /*87d0*/  IMAD.WIDE.U32 R2, R5, R12, R18 ;  /* 0x0000000c05027225 */ /* 0x001fc800078e0012 */
[----:B------:R-:W-:Y:S01]  /*87e0*/  IMAD R5, R5, R13, R0 ;  /* 0x0000000d05057224 */ /* 0x000fe200078e0200 */
[----:B------:R-:W-:Y:S02]  /*87f0*/  I2FP.F32.U32 R0, R20 ;  /* 0x0000001400007245 */ /* 0x000fe40000201000 */
[----:B------:R-:W0:Y:S01]  /*8800*/  LDC R24, c[0x0][0x658] ;  /* 0x00019600ff187b82 */ /* 0x000e220000000800 */
[----:B------:R-:W-:Y:S01]  /*8810*/  IMAD.IADD R3, R3, 0x1, R5 ;  /* 0x0000000103037824 */ /* 0x000fe200078e0205 */
[----:B---3--:R-:W-:Y:S01]  /*8820*/  ISETP.NE.U32.AND P0, PT, R26, RZ, PT ;  /* 0x000000ff1a00720c */ /* 0x008fe20003f05070 */
[----:B------:R-:W-:Y:S01]  /*8830*/  FMUL R0, R0, UR4 ;  /* 0x0000000400007c20 */ /* 0x000fe20008400000 */
[----:B------:R-:W-:Y:S02]  /*8840*/  IMAD.MOV.U32 R5, RZ, RZ, -0x1 ;  /* 0xffffffffff057424 */ /* 0x000fe400078e00ff */
[----:B------:R-:W-:Y:S01]  /*8850*/  ISETP.NE.AND.EX P0, PT, R27, RZ, PT, P0 ;  /* 0x000000ff1b00720c */ /* 0x000fe20003f05300 */
[----:B------:R3:W4:Y:S01]  /*8860*/  F2I.U32.TRUNC.NTZ R12, R0 ;  /* 0x00000000000c7305 */ /* 0x000722000020f000 */
[----:B------:R-:W3:Y:S01]  /*8870*/  LDC R15, c[0x0][0x148] ;  /* 0x00005200ff0f7b82 */ /* 0x000ee20000000800 */
[----:B-1----:R-:W-:-:S02]  /*8880*/  SHF.R.U64 R10, R2, R4, R3 ;  /* 0x00000004020a7219 */ /* 0x002fc40000001203 */
[----:B------:R-:W-:-:S05]  /*8890*/  SHF.R.U32.HI R3, RZ, R4, R3 ;  /* 0x00000004ff037219 */ /* 0x000fca0000011603 */
[----:B------:R-:W1:Y:S01]  /*88a0*/  LDC R14, c[0x0][0x600] ;  /* 0x00018000ff0e7b82 */ /* 0x000e620000000800 */
[-CC-:B--2---:R-:W-:Y:S02]  /*88b0*/  SHF.R.U64 R8, R10, R6.reuse, R3.reuse ;  /* 0x000000060a087219 */ /* 0x184fe40000001203 */
[----:B------:R-:W-:-:S05]  /*88c0*/  SHF.R.U32.HI R3, RZ, R6, R3 ;  /* 0x00000006ff037219 */ /* 0x000fca0000011603 */
[----:B------:R-:W2:Y:S01]  /*88d0*/  LDC R21, c[0x0][0x648] ;  /* 0x00019200ff157b82 */ /* 0x000ea20000000800 */
[-CC-:B0-----:R-:W-:Y:S02]  /*88e0*/  SHF.R.U64 R13, R8, R24.reuse, R3.reuse ;  /* 0x00000018080d7219 */ /* 0x181fe40000001203 */
[-C--:B------:R-:W-:Y:S02]  /*88f0*/  SHF.L.U32 R5, R5, R24.reuse, RZ ;  /* 0x0000001805057219 */ /* 0x080fe400000006ff */
[-C--:B------:R-:W-:Y:S01]  /*8900*/  SHF.R.U32.HI R3, RZ, R24.reuse, R3 ;  /* 0x00000018ff037219 */ /* 0x080fe20000011603 */
[----:B------:R-:W-:Y:S01]  /*8910*/  IMAD.MOV.U32 R2, RZ, RZ, R13 ;  /* 0x000000ffff027224 */ /* 0x000fe200078e000d */
[----:B------:R-:W-:Y:S01]  /*8920*/  SHF.L.U32 R24, R7, R24, RZ ;  /* 0x0000001807187219 */ /* 0x000fe200000006ff */
[----:B------:R-:W0:Y:S01]  /*8930*/  LDC R25, c[0x0][0x638] ;  /* 0x00018e00ff197b82 */ /* 0x000e220000000800 */
[----:B------:R-:W-:-:S07]  /*8940*/  LOP3.LUT R19, RZ, R5, RZ, 0x33, !PT ;  /* 0x00000005ff137212 */ /* 0x000fce00078e33ff */
[----:B------:R-:W0:Y:S01]  /*8950*/  LDC R28, c[0x0][0x610] ;  /* 0x00018400ff1c7b82 */ /* 0x000e220000000800 */
[----:B----4-:R-:W-:Y:S05]  /*8960*/  @!P0 BRA `(.L_x_298) ;  /* 0x0000000000288947 */ /* 0x010fea0003800000 */
[----:B---3--:R-:W3:Y:S02]  /*8970*/  LDC R0, c[0x0][0x64c] ;  /* 0x00019300ff007b82 */ /* 0x008ee40000000800 */
[----:B---3--:R-:W-:-:S05]  /*8980*/  IADD3 R7, P0, R13, R0, RZ ;  /* 0x000000000d077210 */ /* 0x008fca0007f1e0ff */
        /* <DEDUP_REMOVED lines=8> */
.L_x_298:
[----:B------:R-:W4:Y:S01]  /*8a10*/  LDC R4, c[0x0][0x65c] ;  /* 0x00019700ff047b82 */ /* 0x000f220000000800 */
[----:B--23--:R-:W-:Y:S01]  /*8a20*/  SHF.R.U64 R0, R2, R21, R3 ;  /* 0x0000001502007219 */ /* 0x00cfe20000001203 */
[----:B-1----:R-:W-:Y:S01]  /*8a30*/  VIADD R3, R14, 0xffffffff ;  /* 0xffffffff0e037836 */ /* 0x002fe20000000000 */
[----:B------:R-:W-:Y:S01]  /*8a40*/  LOP3.LUT R19, R8, R19, RZ, 0xc0, !PT ;  /* 0x0000001308137212 */ /* 0x000fe200078ec0ff */
[----:B------:R-:W-:Y:S02]  /*8a50*/  IMAD.MOV R12, RZ, RZ, -R12 ;  /* 0x000000ffff0c7224 */ /* 0x000fe400078e0a0c */
[----:B------:R-:W-:Y:S01]  /*8a60*/  IMAD.MOV R2, RZ, RZ, -R0 ;  /* 0x000000ffff027224 */ /* 0x000fe200078e0a00 */
[----:B------:R-:W-:Y:S01]  /*8a70*/  LOP3.LUT R3, R10, R3, RZ, 0xc0, !PT ;  /* 0x000000030a037212 */ /* 0x000fe200078ec0ff */
[----:B------:R-:W-:Y:S02]  /*8a80*/  IMAD R19, R24, R0, R19 ;  /* 0x0000000018137224 */ /* 0x000fe400078e0213 */
[----:B0-----:R-:W-:-:S04]  /*8a90*/  IMAD R0, R2, R25, R13 ;  /* 0x0000001902007224 */ /* 0x001fc800078e020d */
[----:B------:R-:W-:Y:S01]  /*8aa0*/  IMAD R2, R0, R14, R3 ;  /* 0x0000000e00027224 */ /* 0x000fe200078e0203 */
[----:B----4-:R-:W-:Y:S01]  /*8ab0*/  ISETP.NE.AND P0, PT, R4, 0x1, PT ;  /* 0x000000010400780c */ /* 0x010fe20003f05270 */
[----:B------:R-:W-:-:S05]  /*8ac0*/  IMAD.MOV.U32 R4, RZ, RZ, 0x1 ;  /* 0x00000001ff047424 */ /* 0x000fca00078e00ff */
[----:B------:R-:W-:-:S07]  /*8ad0*/  PRMT R0, R4, 0x7610, R0 ;  /* 0x0000761004007816 */ /* 0x000fce0000000000 */
[----:B------:R-:W-:-:S04]  /*8ae0*/  @P0 IMAD R22, R15, R12, R20 ;  /* 0x0000000c0f160224 */ /* 0x000fc800078e0214 */
[----:B------:R-:W-:-:S05]  /*8af0*/  IMAD R19, R19, R28, R22 ;  /* 0x0000001c13137224 */ /* 0x000fca00078e0216 */
[----:B------:R-:W-:Y:S02]  /*8b00*/  SEL R22, R2, R19, !P0 ;  /* 0x0000001302167207 */ /* 0x000fe40004000000 */
[----:B------:R-:W-:Y:S01]  /*8b10*/  SEL R19, R19, R2, !P0 ;  /* 0x0000000213137207 */ /* 0x000fe20004000000 */
[----:B------:R-:W-:-:S07]  /*8b20*/  IMAD.MOV.U32 R2, RZ, RZ, R11 ;  /* 0x000000ffff027224 */ /* 0x000fce00078e000b */
.L_x_296:
[----:B------:R-:W-:Y:S02]  /*8b30*/  LOP3.LUT P0, RZ, R0, 0xff, RZ, 0xc0, !PT ;  /* 0x000000ff00ff7812 */ /* 0x000fe4000780c0ff */
[----:B------:R-:W-:-:S11]  /*8b40*/  LOP3.LUT R165, R165, 0x1, RZ, 0x3c, !PT ;  /* 0x00000001a5a57812 */ /* 0x000fd600078e3cff */
[----:B------:R-:W-:Y:S05]  /*8b50*/  @P0 BRA `(.L_x_299) ;  /* 0xffffff8c000c0947 */ /* 0x000fea000383ffff */
[----:B------:R-:W-:Y:S05]  /*8b60*/  EXIT ;  /* 0x000000000000794d */ /* 0x000fea0003800000 */
.L_x_18:
[----:B------:R-:W-:-:S08]  /*8b70*/  ISETP.NE.AND P0, PT, R5, RZ, PT ;  /* 0x000000ff0500720c */ /* 0x000fd00003f05270 */
[----:B0-----:R-:W0:-:S00]  /*8b80*/  USETMAXREG.DEALLOC.CTAPOOL 0x28 ;  /* 0x00000028000079c8 */ /* 0x001e0000080e0500 */
[----:B------:R-:W-:Y:S05]  /*8b90*/  @P0 EXIT ;  /* 0x000000000000094d */ /* 0x000fea0003800000 */
[----:B0-----:R-:W-:Y:S01]  /*8ba0*/  LOP3.LUT P0, RZ, R8, 0xff, RZ, 0xc0, !PT ;  /* 0x000000ff08ff7812 */ /* 0x001fe2000780c0ff */
[----:B------:R-:W-:Y:S02]  /*8bb0*/  IMAD.MOV.U32 R0, RZ, RZ, 0x1 ;  /* 0x00000001ff007424 */ /* 0x000fe400078e00ff */
[----:B------:R-:W-:-:S10]  /*8bc0*/  IMAD.MOV.U32 R7, RZ, RZ, RZ ;  /* 0x000000ffff077224 */ /* 0x000fd400078e00ff */
[----:B------:R-:W-:Y:S05]  /*8bd0*/  @!P0 BRA `(.L_x_300) ;  /* 0x0000000c00748947 */ /* 0x000fea0003800000 */
[----:B------:R-:W0:Y:S01]  /*8be0*/  S2UR UR9, SR_CgaCtaId ;  /* 0x00000000000979c3 */ /* 0x000e220000008800 */
[----:B------:R-:W-:Y:S01]  /*8bf0*/  ULDC UR5, c[0x0][0x658] ;  /* 0x0001960000057ab9 */ /* 0x000fe20000000800 */
[----:B------:R-:W-:Y:S01]  /*8c00*/  UMOV UR10, 0xffffffff ;  /* 0xffffffff000a7882 */ /* 0x000fe20000000000 */
[----:B------:R-:W-:Y:S01]  /*8c10*/  UMOV UR11, 0x1 ;  /* 0x00000001000b7882 */ /* 0x000fe20000000000 */
[----:B------:R-:W-:Y:S01]  /*8c20*/  USHF.L.U32 UR10, UR10, UR5, URZ ;  /* 0x000000050a0a7299 */ /* 0x000fe2000800063f */
[----:B------:R-:W-:Y:S01]  /*8c30*/  LOP3.LUT P0, RZ, R4, 0x1f, RZ, 0xc0, !PT ;  /* 0x0000001f04ff7812 */ /* 0x000fe2000780c0ff */
[----:B------:R-:W-:Y:S01]  /*8c40*/  BSSY B0, `(.L_x_300) ;  /* 0x00000d6000007945 */ /* 0x000fe20003800000 */
[C---:B------:R-:W-:Y:S01]  /*8c50*/  ISETP.NE.AND P2, PT, R3.reuse, RZ, PT ;  /* 0x000000ff0300720c */ /* 0x040fe20003f45270 */
[----:B------:R-:W-:Y:S01]  /*8c60*/  IMAD.MOV.U32 R8, RZ, RZ, 0x1 ;  /* 0x00000001ff087424 */ /* 0x000fe200078e00ff */
[----:B------:R-:W-:Y:S01]  /*8c70*/  ISETP.NE.OR P0, PT, R3, RZ, !P0 ;  /* 0x000000ff0300720c */ /* 0x000fe20004705670 */
[----:B------:R-:W-:Y:S01]  /*8c80*/  IMAD.MOV.U32 R0, RZ, RZ, 0x1 ;  /* 0x00000001ff007424 */ /* 0x000fe200078e00ff */
[----:B------:R-:W-:Y:S01]  /*8c90*/  LOP3.LUT R6, R16, 0x2, RZ, 0xfc, !PT ;  /* 0x0000000210067812 */ /* 0x000fe200078efcff */
[----:B------:R-:W-:Y:S01]  /*8ca0*/  IMAD.MOV.U32 R7, RZ, RZ, RZ ;  /* 0x000000ffff077224 */ /* 0x000fe200078e00ff */
[----:B------:R-:W-:Y:S01]  /*8cb0*/  ULDC UR4, c[0x0][0x600] ;  /* 0x0001800000047ab9 */ /* 0x000fe20000000800 */
[----:B------:R-:W-:Y:S01]  /*8cc0*/  UMOV UR18, 0x5 ;  /* 0x0000000500127882 */ /* 0x000fe20000000000 */
[----:B------:R-:W-:-:S02]  /*8cd0*/  UIADD3 UR26, UR40, 0x1, URZ ;  /* 0x00000001281a7890 */ /* 0x000fc4000fffe03f */
[----:B------:R-:W-:Y:S02]  /*8ce0*/  UIADD3 UR4, UR4, -0x1, URZ ;  /* 0xffffffff04047890 */ /* 0x000fe4000fffe03f */
[----:B------:R-:W-:Y:S01]  /*8cf0*/  USHF.L.U32 UR5, UR11, UR5, URZ ;  /* 0x000000050b057299 */ /* 0x000fe2000800063f */
[----:B------:R-:W-:Y:S01]  /*8d00*/  ULDC.64 UR24, c[0x0][0x198] ;  /* 0x0000660000187ab9 */ /* 0x000fe20000000a00 */
[----:B0-----:R-:W-:Y:S02]  /*8d10*/  ULOP3.LUT UR8, UR9, 0x1, URZ, 0xc0, !UPT ;  /* 0x0000000109087892 */ /* 0x001fe4000f8ec03f */
[----:B------:R-:W-:Y:S02]  /*8d20*/  USHF.L.U32 UR7, UR9, 0xd, URZ ;  /* 0x0000000d09077899 */ /* 0x000fe4000800063f */
[----:B------:R-:W-:Y:S02]  /*8d30*/  USHF.R.U32.HI UR27, URZ, 0x1, UR9 ;  /* 0x000000013f1b7899 */ /* 0x000fe40008011609 */
[----:B------:R-:W-:-:S02]  /*8d40*/  USHF.L.U32 UR6, UR9, 0x7, URZ ;  /* 0x0000000709067899 */ /* 0x000fc4000800063f */
[----:B------:R-:W-:Y:S02]  /*8d50*/  ULOP3.LUT UR9, UR9, 0xfffffffe, URZ, 0xc0, !UPT ;  /* 0xfffffffe09097892 */ /* 0x000fe4000f8ec03f */
[----:B------:R-:W-:Y:S02]  /*8d60*/  UISETP.GT.U32.AND UP0, UPT, UR8, 0xffff, UPT ;  /* 0x0000ffff0800788c */ /* 0x000fe4000bf04070 */
[----:B------:R-:W-:Y:S02]  /*8d70*/  ULOP3.LUT UR13, UR7, 0x2000, URZ, 0xc0, !UPT ;  /* 0x00002000070d7892 */ /* 0x000fe4000f8ec03f */
[----:B------:R-:W-:Y:S02]  /*8d80*/  ULOP3.LUT UR7, URZ, UR10, URZ, 0x33, !UPT ;  /* 0x0000000a3f077292 */ /* 0x000fe4000f8e333f */
[----:B------:R-:W-:Y:S02]  /*8d90*/  USHF.L.U32 UR10, UR11, UR9, URZ ;  /* 0x000000090b0a7299 */ /* 0x000fe4000800063f */
[----:B------:R-:W-:-:S02]  /*8da0*/  ULOP3.LUT UR9, UR9, 0x1, URZ, 0xfc, !UPT ;  /* 0x0000000109097892 */ /* 0x000fc4000f8efc3f */
[----:B------:R-:W-:Y:S02]  /*8db0*/  USEL UR8, UR8, 0xffff, !UP0 ;  /* 0x0000ffff08087887 */ /* 0x000fe4000c000000 */
[----:B------:R-:W-:Y:S02]  /*8dc0*/  USHF.L.U32 UR9, UR11, UR9, URZ ;  /* 0x000000090b097299 */ /* 0x000fe4000800063f */
[----:B------:R-:W-:Y:S02]  /*8dd0*/  ULOP3.LUT UR8, UR8, 0xffff, URZ, 0xc0, !UPT ;  /* 0x0000ffff08087892 */ /* 0x000fe4000f8ec03f */
[----:B------:R-:W-:Y:S02]  /*8de0*/  ULEA UR28, UR27, 0x180, 0xb ;  /* 0x000001801b1c7891 */ /* 0x000fe4000f8e583f */
[----:B------:R-:W-:Y:S02]  /*8df0*/  ULOP3.LUT UR6, UR6, 0x80, URZ, 0xc0, !UPT ;  /* 0x0000008006067892 */ /* 0x000fe4000f8ec03f */
[----:B------:R-:W-:-:S02]  /*8e00*/  UIADD3 UR13, UR13, 0xb180, URZ ;  /* 0x0000b1800d0d7890 */ /* 0x000fc4000fffe03f */
[----:B------:R-:W-:Y:S02]  /*8e10*/  ULOP3.LUT UR19, UR10, UR9, URZ, 0xfc, !UPT ;  /* 0x000000090a137292 */ /* 0x000fe4000f8efc3f */
[----:B------:R-:W-:-:S12]  /*8e20*/  USHF.L.U32 UR18, UR18, UR8, URZ ;  /* 0x0000000812127299 */ /* 0x000fd8000800063f */
.L_x_312:
[----:B------:R-:W-:-:S03]  /*8e30*/  UMOV UR8, 0xffffffff ;  /* 0xffffffff00087882 */ /* 0x000fc60000000000 */
[----:B------:R-:W-:Y:S05]  /*8e40*/  BRA.DIV UR8, `(.L_x_301) ;  /* 0x0000001208e87947 */ /* 0x000fea000b800000 */
[----:B------:R-:W-:-:S13]  /*8e50*/  ELECT P6, URZ, PT ;  /* 0x00000000003f782f */ /* 0x000fda00038c0000 */
.L_x_332:
[----:B------:R-:W0:Y:S01]  /*8e60*/  LDC R3, c[0x0][0x28c] ;  /* 0x0000a300ff037b82 */ /* 0x000e220000000800 */
[----:B------:R-:W-:Y:S01]  /*8e70*/  BSSY B1, `(.L_x_302) ;  /* 0x000003a000017945 */ /* 0x000fe20003800000 */
[----:B0-----:R-:W-:-:S13]  /*8e80*/  ISETP.LT.OR P6, PT, R3, 0x1, !P6 ;  /* 0x000000010300780c */ /* 0x001fda00077c1670 */
[----:B------:R-:W-:Y:S05]  /*8e90*/  @P6 BRA `(.L_x_303) ;  /* 0x0000000000dc6947 */ /* 0x000fea0003800000 */
[----:B------:R-:W-:Y:S01]  /*8ea0*/  LEA R19, R19, UR27, 0x1 ;  /* 0x0000001b13137c11 */ /* 0x000fe2000f8e08ff */
[----:B------:R-:W-:Y:S01]  /*8eb0*/  IMAD.MOV.U32 R12, RZ, RZ, RZ ;  /* 0x000000ffff0c7224 */ /* 0x000fe200078e00ff */
[----:B------:R-:W-:Y:S01]  /*8ec0*/  LEA R22, R22, UR6, 0x8 ;  /* 0x0000000616167c11 */ /* 0x000fe2000f8e40ff */
[----:B------:R-:W-:Y:S02]  /*8ed0*/  IMAD.U32 R13, RZ, RZ, UR26 ;  /* 0x0000001aff0d7e24 */ /* 0x000fe4000f8e00ff */
[----:B------:R-:W-:Y:S02]  /*8ee0*/  IMAD.MOV.U32 R3, RZ, RZ, R0 ;  /* 0x000000ffff037224 */ /* 0x000fe400078e0000 */
[----:B------:R-:W-:Y:S02]  /*8ef0*/  IMAD.MOV.U32 R4, RZ, RZ, R7 ;  /* 0x000000ffff047224 */ /* 0x000fe400078e0007 */
[----:B------:R-:W-:-:S07]  /*8f00*/  IMAD.SHL.U32 R19, R19, 0x20, RZ ;  /* 0x0000002013137824 */ /* 0x000fce00078e00ff */
.L_x_307:
[----:B------:R-:W0:Y:S01]  /*8f10*/  S2R R10, SR_CgaCtaId ;  /* 0x00000000000a7919 */ /* 0x000e220000008800 */
[----:B------:R-:W-:Y:S01]  /*8f20*/  MOV R5, 0x400 ;  /* 0x0000040000057802 */ /* 0x000fe20000000f00 */
[----:B------:R-:W1:Y:S03]  /*8f30*/  @!P2 LDC R9, c[0x0][0x500] ;  /* 0x00014000ff09ab82 */ /* 0x000e660000000800 */
[----:B0-----:R-:W-:Y:S02]  /*8f40*/  LEA R11, R10, R5, 0x18 ;  /* 0x000000050a0b7211 */ /* 0x001fe400078ec0ff */
[----:B------:R-:W-:-:S03]  /*8f50*/  SHF.L.U32 R5, R3, 0x1f, RZ ;  /* 0x0000001f03057819 */ /* 0x000fc600000006ff */
[----:B------:R-:W-:-:S04]  /*8f60*/  IMAD R10, R4, 0x8, R11 ;  /* 0x00000008040a7824 */ /* 0x000fc800078e020b */
[----:B------:R-:W0:Y:S02]  /*8f70*/  SYNCS.PHASECHK.TRANS64.TRYWAIT P1, [R10+URZ+0x58], R5 ;  /* 0x000058050a0075a7 */ /* 0x000e24000802017f */
[----:B01----:R-:W-:Y:S05]  /*8f80*/  @!P1 BRA `(.L_x_304) ;  /* 0x0000001000b89947 */ /* 0x003fea0003800000 */
.L_x_333:
[----:B0-----:R-:W-:Y:S01]  /*8f90*/  PRMT R5, R6, 0x9910, RZ ;  /* 0x0000991006057816 */ /* 0x001fe200000000ff */
[----:B------:R0:W-:Y:S03]  /*8fa0*/  @!P2 SYNCS.ARRIVE.TRANS64 RZ, [R10+URZ], R9 ;  /* 0x000000090affa9a7 */ /* 0x0001e6000800003f */
[----:B------:R-:W-:-:S13]  /*8fb0*/  ISETP.NE.AND P1, PT, R5, 0x2, PT ;  /* 0x000000020500780c */ /* 0x000fda0003f25270 */
[----:B0-----:R-:W-:Y:S05]  /*8fc0*/  @P1 BRA `(.L_x_305) ;  /* 0x0000000000041947 */ /* 0x001fea0003800000 */
[----:B------:R-:W-:Y:S01]  /*8fd0*/  BPT.TRAP 0x1 ;  /* 0x000000040000795c */ /* 0x000fe20000300000 */
.L_x_305:
[----:B------:R-:W-:Y:S05]  /*8fe0*/  @P0 BRA `(.L_x_306) ;  /* 0x0000000000040947 */ /* 0x000fea0003800000 */
[----:B------:R-:W-:Y:S01]  /*8ff0*/  BPT.TRAP 0x1 ;  /* 0x000000040000795c */ /* 0x000fe20000300000 */
.L_x_306:
[----:B------:R-:W-:Y:S01]  /*9000*/  R2UR UR11, R4 ;  /* 0x00000000040b72ca */ /* 0x000fe200000e0000 */
[----:B------:R-:W-:Y:S01]  /*9010*/  VIADD R13, R13, 0xffffffff ;  /* 0xffffffff0d0d7836 */ /* 0x000fe20000000000 */
[----:B------:R-:W-:Y:S01]  /*9020*/  R2UR UR21, R11 ;  /* 0x000000000b1572ca */ /* 0x000fe200000e0000 */
[----:B------:R-:W-:Y:S01]  /*9030*/  UIADD3 UR14, UP0, UR24, 0xf0, URZ ;  /* 0x000000f0180e7890 */ /* 0x000fe2000ff1e03f */
[----:B------:R-:W-:Y:S01]  /*9040*/  R2UR UR22, R19 ;  /* 0x00000000131672ca */ /* 0x000fe200000e0000 */
[----:B------:R-:W-:Y:S01]  /*9050*/  UIADD3 UR30, UP1, UR24, 0x1f0, URZ ;  /* 0x000001f0181e7890 */ /* 0x000fe2000ff3e03f */
[----:B------:R-:W-:Y:S01]  /*9060*/  R2UR UR9, R10 ;  /* 0x000000000a0972ca */ /* 0x000fe200000e0000 */
[----:B------:R-:W-:Y:S01]  /*9070*/  UIADD3.X UR15, URZ, UR25, URZ, UP0, !UPT ;  /* 0x000000193f0f7290 */ /* 0x000fe200087fe43f */
[----:B------:R-:W-:Y:S01]  /*9080*/  R2UR UR10, R12 ;  /* 0x000000000c0a72ca */ /* 0x000fe200000e0000 */
[----:B------:R-:W-:Y:S01]  /*9090*/  UPRMT UR20, URZ, 0x5410, UR18 ;  /* 0x000054103f147896 */ /* 0x000fe20008000012 */
[----:B------:R-:W-:Y:S01]  /*90a0*/  R2UR UR12, R2 ;  /* 0x00000000020c72ca */ /* 0x000fe200000e0000 */
[----:B------:R-:W-:Y:S01]  /*90b0*/  VIADD R4, R4, 0x1 ;  /* 0x0000000104047836 */ /* 0x000fe20000000000 */
[----:B------:R-:W-:Y:S01]  /*90c0*/  R2UR UR23, R22 ;  /* 0x00000000161772ca */ /* 0x000fe200000e0000 */
[----:B------:R-:W-:Y:S01]  /*90d0*/  ULEA UR8, UR11, UR28, 0xc ;  /* 0x0000001c0b087291 */ /* 0x000fe2000f8e603f */
[----:B------:R-:W-:Y:S01]  /*90e0*/  ISETP.GT.AND P3, PT, R13, 0x1, PT ;  /* 0x000000010d00780c */ /* 0x000fe20003f64270 */
[----:B------:R-:W-:Y:S01]  /*90f0*/  ULEA UR11, UR11, UR13, 0xe ;  /* 0x0000000d0b0b7291 */ /* 0x000fe2000f8e703f */
[----:B------:R-:W-:Y:S01]  /*9100*/  ISETP.NE.AND P1, PT, R4, 0xb, PT ;  /* 0x0000000b0400780c */ /* 0x000fe20003f25270 */
[----:B------:R-:W-:Y:S01]  /*9110*/  UIADD3 UR8, UR21, UR8, URZ ;  /* 0x0000000815087290 */ /* 0x000fe2000fffe03f */
[----:B------:R-:W-:Y:S01]  /*9120*/  VIADD R12, R12, 0x40 ;  /* 0x000000400c0c7836 */ /* 0x000fe20000000000 */
[----:B------:R-:W-:Y:S01]  /*9130*/  UIADD3 UR21, UR21, UR11, URZ ;  /* 0x0000000b15157290 */ /* 0x000fe2000fffe03f */
[----:B------:R-:W-:Y:S01]  /*9140*/  SEL R10, RZ, 0x1, P1 ;  /* 0x00000001ff0a7807 */ /* 0x000fe20000800000 */
[----:B------:R-:W-:Y:S01]  /*9150*/  UPRMT UR29, URZ, 0x5410, UR19 ;  /* 0x000054103f1d7896 */ /* 0x000fe20008000013 */
[----:B------:R-:W-:Y:S01]  /*9160*/  SEL R4, R4, RZ, P1 ;  /* 0x000000ff04047207 */ /* 0x000fe20000800000 */
[----:B------:R-:W-:Y:S01]  /*9170*/  UIADD3.X UR31, URZ, UR25, URZ, UP1, !UPT ;  /* 0x000000193f1f7290 */ /* 0x000fe20008ffe43f */
[----:B------:R-:W-:Y:S01]  /*9180*/  LOP3.LUT R3, R3, R10, RZ, 0x3c, !PT ;  /* 0x0000000a03037212 */ /* 0x000fe200078e3cff */
[----:B------:R-:W-:Y:S01]  /*9190*/  UMOV UR16, 0x0 ;  /* 0x0000000000107882 */ /* 0x000fe20000000000 */
[----:B------:R-:W-:Y:S01]  /*91a0*/  UMOV UR17, 0x10000000 ;  /* 0x1000000000117882 */ /* 0x000fe20000000000 */
[----:B------:R-:W-:-:S02]  /*91b0*/  UMOV UR11, UR22 ;  /* 0x00000016000b7c82 */ /* 0x000fc40008000000 */
[----:B------:R0:W-:Y:S02]  /*91c0*/  UTMALDG.3D.MULTICAST [UR8], [UR14], UR20, desc[UR16] ;  /* 0x000010080e0073b4 */ /* 0x0001e40008011814 */
[----:B0-----:R-:W-:Y:S01]  /*91d0*/  UMOV UR8, UR21 ;  /* 0x0000001500087c82 */ /* 0x001fe20008000000 */
[----:B------:R-:W-:Y:S02]  /*91e0*/  UMOV UR11, UR23 ;  /* 0x00000017000b7c82 */ /* 0x000fe40008000000 */
[----:B------:R0:W-:Y:S02]  /*91f0*/  UTMALDG.3D.MULTICAST [UR8], [UR30], UR29, desc[UR16] ;  /* 0x000010081e0073b4 */ /* 0x0001e4000801181d */
[----:B0-----:R-:W-:Y:S05]  /*9200*/  @P3 BRA `(.L_x_307) ;  /* 0xfffffffc00403947 */ /* 0x001fea000383ffff */
.L_x_303:
[----:B------:R-:W-:Y:S05]  /*9210*/  BSYNC B1 ;  /* 0x0000000000017941 */ /* 0x000fea0003800000 */
.L_x_302:
[----:B------:R-:W2:Y:S01]  /*9220*/  LDL.64 R10, [R1] ;  /* 0x00000000010a7983 */ /* 0x000ea20000100a00 */
[----:B------:R-:W-:Y:S01]  /*9230*/  LOP3.LUT P4, RZ, R8, 0xff, RZ, 0xc0, !PT ;  /* 0x000000ff08ff7812 */ /* 0x000fe2000788c0ff */
[----:B------:R-:W-:Y:S01]  /*9240*/  VIADD R4, R7, UR40 ;  /* 0x0000002807047c36 */ /* 0x000fe20008000000 */
[----:B------:R-:W-:Y:S01]  /*9250*/  ULDC.64 UR8, c[0x0][0x650] ;  /* 0x0001940000087ab9 */ /* 0x000fe20000000a00 */
[----:B------:R-:W-:Y:S01]  /*9260*/  IMAD.U32 R7, RZ, RZ, UR40 ;  /* 0x00000028ff077e24 */ /* 0x000fe2000f8e00ff */
[----:B------:R-:W-:Y:S01]  /*9270*/  UISETP.GE.U32.AND UP0, UPT, UR40, 0xb, UPT ;  /* 0x0000000b2800788c */ /* 0x000fe2000bf06070 */
[----:B------:R-:W-:Y:S01]  /*9280*/  BSSY B1, `(.L_x_308) ;  /* 0x000006f000017945 */ /* 0x000fe20003800000 */
[----:B------:R-:W-:Y:S01]  /*9290*/  ISETP.GT.U32.AND P1, PT, R4, 0xa, PT ;  /* 0x0000000a0400780c */ /* 0x000fe20003f24070 */
[----:B------:R-:W-:Y:S01]  /*92a0*/  IMAD.MOV.U32 R19, RZ, RZ, -0x1 ;  /* 0xffffffffff137424 */ /* 0x000fe200078e00ff */
[----:B------:R-:W-:Y:S01]  /*92b0*/  PRMT R8, RZ, 0x7610, R8 ;  /* 0x00007610ff087816 */ /* 0x000fe20000000008 */
[----:B------:R-:W-:Y:S01]  /*92c0*/  IMAD.MOV.U32 R22, RZ, RZ, -0x1 ;  /* 0xffffffffff167424 */ /* 0x000fe200078e00ff */
[----:B------:R-:W-:-:S02]  /*92d0*/  ISETP.LT.U32.AND P1, PT, R7, 0xb, P1 ;  /* 0x0000000b0700780c */ /* 0x000fc40000f21070 */
[----:B------:R-:W-:Y:S01]  /*92e0*/  PLOP3.LUT P3, PT, PT, PT, UP0, 0x80, 0x0 ;  /* 0x000000000000781c */ /* 0x000fe20003f6f008 */
[----:B------:R-:W0:Y:S01]  /*92f0*/  @P4 S2R R3, SR_CgaCtaId ;  /* 0x0000000000034919 */ /* 0x000e220000008800 */
[----:B------:R-:W-:-:S04]  /*9300*/  @P4 MOV R2, 0x400 ;  /* 0x0000040000024802 */ /* 0x000fc80000000f00 */
[----:B0-----:R-:W-:Y:S01]  /*9310*/  @P4 LEA R5, R3, R2, 0x18 ;  /* 0x0000000203054211 */ /* 0x001fe200078ec0ff */
[----:B------:R-:W-:-:S03]  /*9320*/  IMAD.WIDE.U32 R2, R4, -0x45d1745d, RZ ;  /* 0xba2e8ba304027825 */ /* 0x000fc600078e00ff */
[----:B------:R0:W-:Y:S01]  /*9330*/  @P4 SYNCS.ARRIVE.TRANS64.A1T0 RZ, [R5+URZ+0xe8], RZ ;  /* 0x0000e8ff05ff49a7 */ /* 0x0001e2000810003f */
[----:B------:R-:W-:Y:S01]  /*9340*/  IMAD.MOV.U32 R2, RZ, RZ, -0x1 ;  /* 0xffffffffff027424 */ /* 0x000fe200078e00ff */
[----:B0-----:R-:W-:Y:S02]  /*9350*/  SHF.R.U32.HI R5, RZ, 0x3, R3 ;  /* 0x00000003ff057819 */ /* 0x001fe40000011603 */
[----:B------:R-:W-:-:S03]  /*9360*/  SEL R3, RZ, 0x1, !P1 ;  /* 0x00000001ff037807 */ /* 0x000fc60004800000 */
[----:B------:R-:W-:Y:S01]  /*9370*/  IMAD R7, R5, -0xb, R4 ;  /* 0xfffffff505077824 */ /* 0x000fe200078e0204 */
[----:B------:R-:W-:Y:S02]  /*9380*/  LOP3.LUT R0, R0, R3, RZ, 0x3c, !PT ;  /* 0x0000000300007212 */ /* 0x000fe400078e3cff */
[----:B------:R-:W-:Y:S02]  /*9390*/  PRMT R3, RZ, 0x7610, R3 ;  /* 0x00007610ff037816 */ /* 0x000fe40000000003 */
[----:B------:R-:W-:Y:S02]  /*93a0*/  @P3 LOP3.LUT R0, R0, 0x1, R5, 0x78, !PT ;  /* 0x0000000100003812 */ /* 0x000fe400078e7805 */
[----:B--2---:R-:W-:-:S04]  /*93b0*/  IADD3 R18, P4, R18, R10, RZ ;  /* 0x0000000a12127210 */ /* 0x004fc80007f9e0ff */
[----:B------:R-:W-:Y:S01]  /*93c0*/  ISETP.GE.U32.AND P1, PT, R18, UR8, PT ;  /* 0x0000000812007c0c */ /* 0x000fe2000bf26070 */
[----:B------:R-:W-:-:S05]  /*93d0*/  IMAD.X R17, R17, 0x1, R23, P4 ;  /* 0x0000000111117824 */ /* 0x000fca00020e0617 */
[----:B------:R-:W-:-:S13]  /*93e0*/  ISETP.GE.U32.AND.EX P1, PT, R17, UR9, PT, P1 ;  /* 0x0000000911007c0c */ /* 0x000fda000bf26110 */
[----:B------:R-:W-:Y:S05]  /*93f0*/  @P1 BRA `(.L_x_309) ;  /* 0x00000004005c1947 */ /* 0x000fea0003800000 */
[----:B------:R-:W0:Y:S01]  /*9400*/  S2R R11, SR_CTAID.X ;  /* 0x00000000000b7919 */ /* 0x000e220000002500 */
[----:B------:R-:W-:Y:S01]  /*9410*/  ULDC.64 UR8, c[0x0][0x628] ;  /* 0x00018a0000087ab9 */ /* 0x000fe20000000a00 */
[----:B------:R-:W1:Y:S01]  /*9420*/  LDC R12, c[0x0][0x144] ;  /* 0x00005100ff0c7b82 */ /* 0x000e620000000800 */
[----:B------:R-:W-:Y:S01]  /*9430*/  ISETP.NE.U32.AND P1, PT, RZ, UR8, PT ;  /* 0x00000008ff007c0c */ /* 0x000fe2000bf25070 */
[----:B------:R-:W2:Y:S01]  /*9440*/  S2R R9, SR_CTAID.Y ;  /* 0x0000000000097919 */ /* 0x000ea20000002600 */
[----:B------:R-:W-:Y:S01]  /*9450*/  ULDC UR10, c[0x0][0x150] ;  /* 0x00005400000a7ab9 */ /* 0x000fe20000000800 */
[----:B------:R-:W-:Y:S01]  /*9460*/  ULDC UR11, c[0x0][0x630] ;  /* 0x00018c00000b7ab9 */ /* 0x000fe20000000800 */
[----:B------:R-:W-:Y:S01]  /*9470*/  ISETP.NE.AND.EX P1, PT, RZ, UR9, PT, P1 ;  /* 0x00000009ff007c0c */ /* 0x000fe2000bf25310 */
[----:B------:R-:W-:Y:S01]  /*9480*/  IMAD.MOV.U32 R2, RZ, RZ, R18 ;  /* 0x000000ffff027224 */ /* 0x000fe200078e0012 */
[----:B0-----:R-:W-:-:S05]  /*9490*/  I2FP.F32.U32 R3, R11 ;  /* 0x0000000b00037245 */ /* 0x001fca0000201000 */
[----:B------:R-:W-:Y:S01]  /*94a0*/  FMUL R14, R3, UR10 ;  /* 0x0000000a030e7c20 */ /* 0x000fe20008400000 */
[----:B------:R-:W-:-:S05]  /*94b0*/  IMAD.MOV.U32 R3, RZ, RZ, R17 ;  /* 0x000000ffff037224 */ /* 0x000fca00078e0011 */
[----:B--2---:R-:W-:Y:S05]  /*94c0*/  @!P1 BRA `(.L_x_310) ;  /* 0x0000000000289947 */ /* 0x004fea0003800000 */
[----:B------:R-:W-:Y:S02]  /*94d0*/  ULDC UR10, c[0x0][0x634] ;  /* 0x00018d00000a7ab9 */ /* 0x000fe40000000800 */
[----:B------:R-:W-:-:S05]  /*94e0*/  IADD3 R3, P1, R18, UR10, RZ ;  /* 0x0000000a12037c10 */ /* 0x000fca000ff3e0ff */
[----:B------:R-:W-:-:S04]  /*94f0*/  IMAD.X R13, RZ, RZ, R17, P1 ;  /* 0x000000ffff0d7224 */ /* 0x000fc800008e0611 */
[----:B------:R-:W-:-:S04]  /*9500*/  IMAD.WIDE.U32 R4, R13, UR8, RZ ;  /* 0x000000080d047c25 */ /* 0x000fc8000f8e00ff */
[----:B------:R-:W-:-:S04]  /*9510*/  IMAD.WIDE.U32 R4, P1, R3, UR9, R4 ;  /* 0x0000000903047c25 */ /* 0x000fc8000f820004 */
[----:B------:R-:W-:-:S04]  /*9520*/  IMAD.WIDE.U32 R2, R3, UR8, RZ ;  /* 0x0000000803027c25 */ /* 0x000fc8000f8e00ff */
[----:B------:R-:W-:Y:S01]  /*9530*/  IMAD.MOV.U32 R2, RZ, RZ, R5 ;  /* 0x000000ffff027224 */ /* 0x000fe200078e0005 */
[----:B------:R-:W-:Y:S01]  /*9540*/  IADD3 RZ, P3, R3, R4, RZ ;  /* 0x0000000403ff7210 */ /* 0x000fe20007f7e0ff */
[----:B------:R-:W-:-:S04]  /*9550*/  IMAD.X R3, RZ, RZ, RZ, P1 ;  /* 0x000000ffff037224 */ /* 0x000fc800008e06ff */
[----:B------:R-:W-:-:S08]  /*9560*/  IMAD.WIDE.U32.X R2, R13, UR9, R2, P3 ;  /* 0x000000090d027c25 */ /* 0x000fd000098e0402 */
.L_x_310:
[--C-:B------:R-:W-:Y:S01]  /*9570*/  SHF.R.U64 R10, R2, UR11, R3.reuse ;  /* 0x0000000b020a7c19 */ /* 0x100fe20008001203 */
[----:B------:R-:W0:Y:S01]  /*9580*/  F2I.U32.TRUNC.NTZ R14, R14 ;  /* 0x0000000e000e7305 */ /* 0x000e22000020f000 */
[----:B------:R-:W-:Y:S01]  /*9590*/  SHF.R.U32.HI R2, RZ, UR11, R3 ;  /* 0x0000000bff027c19 */ /* 0x000fe20008011603 */
[----:B------:R-:W-:Y:S01]  /*95a0*/  ULDC.64 UR8, c[0x0][0x620] ;  /* 0x0001880000087ab9 */ /* 0x000fe20000000a00 */
[----:B------:R-:W-:Y:S01]  /*95b0*/  IADD3 R5, P1, RZ, -R10, RZ ;  /* 0x8000000aff057210 */ /* 0x000fe20007f3e0ff */
[----:B------:R-:W-:Y:S01]  /*95c0*/  IMAD.MOV.U32 R3, RZ, RZ, R17 ;  /* 0x000000ffff037224 */ /* 0x000fe200078e0011 */
[----:B------:R-:W-:-:S03]  /*95d0*/  ULDC.64 UR10, c[0x0][0x640] ;  /* 0x00019000000a7ab9 */ /* 0x000fc60000000a00 */
[----:B------:R-:W-:Y:S01]  /*95e0*/  IMAD.X R2, RZ, RZ, ~R2, P1 ;  /* 0x000000ffff027224 */ /* 0x000fe200008e0e02 */
[----:B------:R-:W-:-:S03]  /*95f0*/  ISETP.NE.U32.AND P1, PT, RZ, UR10, PT ;  /* 0x0000000aff007c0c */ /* 0x000fc6000bf25070 */
[----:B------:R-:W-:Y:S01]  /*9600*/  IMAD R4, R2, UR8, RZ ;  /* 0x0000000802047c24 */ /* 0x000fe2000f8e02ff */
[----:B------:R-:W-:Y:S01]  /*9610*/  ISETP.NE.AND.EX P1, PT, RZ, UR11, PT, P1 ;  /* 0x0000000bff007c0c */ /* 0x000fe2000bf25310 */
[----:B------:R-:W-:-:S04]  /*9620*/  IMAD.MOV.U32 R2, RZ, RZ, R18 ;  /* 0x000000ffff027224 */ /* 0x000fc800078e0012 */
[----:B------:R-:W-:Y:S01]  /*9630*/  IMAD.WIDE.U32 R2, R5, UR8, R2 ;  /* 0x0000000805027c25 */ /* 0x000fe2000f8e0002 */
[----:B------:R-:W-:-:S03]  /*9640*/  ULDC UR8, c[0x0][0x618] ;  /* 0x0001860000087ab9 */ /* 0x000fc60000000800 */
[----:B------:R-:W-:Y:S01]  /*9650*/  IMAD R5, R5, UR9, R4 ;  /* 0x0000000905057c24 */ /* 0x000fe2000f8e0204 */
[----:B------:R-:W-:Y:S01]  /*9660*/  ULDC UR9, c[0x0][0x154] ;  /* 0x0000550000097ab9 */ /* 0x000fe20000000800 */
[----:B0-----:R-:W-:Y:S02]  /*9670*/  IMAD.MOV R4, RZ, RZ, -R14 ;  /* 0x000000ffff047224 */ /* 0x001fe400078e0a0e */
[----:B------:R-:W0:Y:S01]  /*9680*/  LDC R14, c[0x0][0x148] ;  /* 0x00005200ff0e7b82 */ /* 0x000e220000000800 */
[----:B------:R-:W-:Y:S02]  /*9690*/  IMAD.IADD R3, R3, 0x1, R5 ;  /* 0x0000000103037824 */ /* 0x000fe400078e0205 */
[----:B-1----:R-:W-:Y:S01]  /*96a0*/  IMAD R11, R12, R4, R11 ;  /* 0x000000040c0b7224 */ /* 0x002fe200078e020b */
[----:B------:R-:W-:Y:S02]  /*96b0*/  I2FP.F32.U32 R4, R9 ;  /* 0x0000000900047245 */ /* 0x000fe40000201000 */
[----:B------:R-:W-:-:S02]  /*96c0*/  SHF.R.U64 R12, R2, UR8, R3 ;  /* 0x00000008020c7c19 */ /* 0x000fc40008001203 */
[----:B------:R-:W-:Y:S01]  /*96d0*/  SHF.R.U32.HI R3, RZ, UR8, R3 ;  /* 0x00000008ff037c19 */ /* 0x000fe20008011603 */
[----:B------:R-:W-:Y:S01]  /*96e0*/  FMUL R4, R4, UR9 ;  /* 0x0000000904047c20 */ /* 0x000fe20008400000 */
[----:B------:R-:W-:Y:S02]  /*96f0*/  ULDC UR8, c[0x0][0x608] ;  /* 0x0001820000087ab9 */ /* 0x000fe40000000800 */
[--C-:B------:R-:W-:Y:S01]  /*9700*/  SHF.R.U64 R15, R12, UR8, R3.reuse ;  /* 0x000000080c0f7c19 */ /* 0x100fe20008001203 */
[----:B------:R1:W2:Y:S01]  /*9710*/  F2I.U32.TRUNC.NTZ R20, R4 ;  /* 0x0000000400147305 */ /* 0x0002a2000020f000 */
[----:B------:R-:W-:Y:S01]  /*9720*/  SHF.R.U32.HI R2, RZ, UR8, R3 ;  /* 0x00000008ff027c19 */ /* 0x000fe20008011603 */
[----:B------:R-:W-:-:S03]  /*9730*/  ULDC UR8, c[0x0][0x658] ;  /* 0x0001960000087ab9 */ /* 0x000fc60000000800 */
[--C-:B------:R-:W-:Y:S02]  /*9740*/  SHF.R.U64 R13, R15, UR8, R2.reuse ;  /* 0x000000080f0d7c19 */ /* 0x100fe40008001202 */
[----:B------:R-:W-:-:S03]  /*9750*/  SHF.R.U32.HI R19, RZ, UR8, R2 ;  /* 0x00000008ff137c19 */ /* 0x000fc60008011602 */
[----:B------:R-:W-:Y:S02]  /*9760*/  IMAD.MOV.U32 R2, RZ, RZ, R13 ;  /* 0x000000ffff027224 */ /* 0x000fe400078e000d */
[----:B------:R-:W-:Y:S01]  /*9770*/  IMAD.MOV.U32 R3, RZ, RZ, R19 ;  /* 0x000000ffff037224 */ /* 0x000fe200078e0013 */
[----:B-1----:R-:W-:Y:S06]  /*9780*/  @!P1 BRA `(.L_x_311) ;  /* 0x0000000000289947 */ /* 0x002fec0003800000 */
        /* <DEDUP_REMOVED lines=10> */
.L_x_311:
[----:B------:R-:W1:Y:S01]  /*9830*/  LDC R4, c[0x0][0x65c] ;  /* 0x00019700ff047b82 */ /* 0x000e620000000800 */
[----:B------:R-:W-:Y:S01]  /*9840*/  ULDC UR8, c[0x0][0x648] ;  /* 0x0001920000087ab9 */ /* 0x000fe20000000800 */
[----:B------:R-:W-:Y:S01]  /*9850*/  LOP3.LUT R15, R15, UR7, RZ, 0xc0, !PT ;  /* 0x000000070f0f7c12 */ /* 0x000fe2000f8ec0ff */
[----:B--2---:R-:W-:Y:S01]  /*9860*/  IMAD.MOV R20, RZ, RZ, -R20 ;  /* 0x000000ffff147224 */ /* 0x004fe200078e0a14 */
[----:B------:R-:W-:Y:S01]  /*9870*/  SHF.R.U64 R2, R2, UR8, R3 ;  /* 0x0000000802027c19 */ /* 0x000fe20008001203 */
[----:B------:R-:W-:Y:S01]  /*9880*/  ULDC UR8, c[0x0][0x638] ;  /* 0x00018e0000087ab9 */ /* 0x000fe20000000800 */
[----:B------:R-:W-:Y:S01]  /*9890*/  LOP3.LUT R12, R12, UR4, RZ, 0xc0, !PT ;  /* 0x000000040c0c7c12 */ /* 0x000fe2000f8ec0ff */
[----:B------:R-:W-:Y:S01]  /*98a0*/  ULDC UR9, c[0x0][0x610] ;  /* 0x0001840000097ab9 */ /* 0x000fe20000000800 */
[----:B------:R-:W-:Y:S01]  /*98b0*/  IMAD.MOV.U32 R3, RZ, RZ, 0x1 ;  /* 0x00000001ff037424 */ /* 0x000fe200078e00ff */
[----:B-1----:R-:W-:Y:S01]  /*98c0*/  ISETP.NE.AND P1, PT, R4, 0x1, PT ;  /* 0x000000010400780c */ /* 0x002fe20003f25270 */
[----:B------:R-:W-:-:S02]  /*98d0*/  IMAD.MOV R4, RZ, RZ, -R2 ;  /* 0x000000ffff047224 */ /* 0x000fc400078e0a02 */
[----:B------:R-:W-:Y:S02]  /*98e0*/  IMAD R2, R2, UR5, R15 ;  /* 0x0000000502027c24 */ /* 0x000fe4000f8e020f */
[----:B------:R-:W-:Y:S01]  /*98f0*/  IMAD R13, R4, UR8, R13 ;  /* 0x00000008040d7c24 */ /* 0x000fe2000f8e020d */
[----:B------:R-:W-:-:S07]  /*9900*/  ULDC UR8, c[0x0][0x600] ;  /* 0x0001800000087ab9 */ /* 0x000fce0000000800 */
[----:B0-----:R-:W-:-:S04]  /*9910*/  @P1 IMAD R11, R14, R20, R9 ;  /* 0x000000140e0b1224 */ /* 0x001fc800078e0209 */
[----:B------:R-:W-:Y:S02]  /*9920*/  IMAD R11, R2, UR9, R11 ;  /* 0x00000009020b7c24 */ /* 0x000fe4000f8e020b */
[----:B------:R-:W-:-:S05]  /*9930*/  IMAD R2, R13, UR8, R12 ;  /* 0x000000080d027c24 */ /* 0x000fca000f8e020c */
[----:B------:R-:W-:Y:S02]  /*9940*/  SEL R22, R2, R11, !P1 ;  /* 0x0000000b02167207 */ /* 0x000fe40004800000 */
[----:B------:R-:W-:Y:S01]  /*9950*/  SEL R19, R11, R2, !P1 ;  /* 0x000000020b137207 */ /* 0x000fe20004800000 */
[----:B------:R-:W-:-:S07]  /*9960*/  IMAD.MOV.U32 R2, RZ, RZ, R10 ;  /* 0x000000ffff027224 */ /* 0x000fce00078e000a */
.L_x_309:
[----:B------:R-:W-:Y:S05]  /*9970*/  BSYNC B1 ;  /* 0x0000000000017941 */ /* 0x000fea0003800000 */
.L_x_308:
[----:B------:R-:W-:-:S13]  /*9980*/  LOP3.LUT P1, RZ, R3, 0xff, RZ, 0xc0, !PT ;  /* 0x000000ff03ff7812 */ /* 0x000fda000782c0ff */
[----:B------:R-:W-:Y:S05]  /*9990*/  @P1 BRA `(.L_x_312) ;  /* 0xfffffff400241947 */ /* 0x000fea000383ffff */
[----:B------:R-:W-:Y:S05]  /*99a0*/  BSYNC B0 ;  /* 0x0000000000007941 */ /* 0x000fea0003800000 */
.L_x_300:
[----:B------:R-:W-:-:S03]  /*99b0*/  UMOV UR8, 0xffffffff ;  /* 0xffffffff00087882 */ /* 0x000fc60000000000 */
[----:B------:R-:W-:Y:S05]  /*99c0*/  BRA.DIV UR8, `(.L_x_313) ;  /* 0x0000000a083c7947 */ /* 0x000fea000b800000 */
[----:B------:R-:W-:-:S13]  /*99d0*/  ELECT P6, URZ, PT ;  /* 0x00000000003f782f */ /* 0x000fda00038c0000 */
.L_x_336:
[----:B------:R-:W-:Y:S04]  /*99e0*/  BSSY B0, `(.L_x_314) ;  /* 0x000006a000007945 */ /* 0x000fe80003800000 */
[----:B------:R-:W-:Y:S05]  /*99f0*/  @!P6 BRA `(.L_x_315) ;  /* 0x0000000400a0e947 */ /* 0x000fea0003800000 */
[----:B------:R-:W-:-:S04]  /*9a00*/  LOP3.LUT R16, R16, 0x2, RZ, 0xfc, !PT ;  /* 0x0000000210107812 */ /* 0x000fc800078efcff */
[----:B------:R-:W-:-:S13]  /*9a10*/  ISETP.NE.AND P0, PT, R16, 0x3, PT ;  /* 0x000000031000780c */ /* 0x000fda0003f05270 */
[----:B------:R-:W-:Y:S05]  /*9a20*/  @!P0 BRA `(.L_x_316) ;  /* 0x0000000000048947 */ /* 0x000fea0003800000 */
[----:B------:R-:W-:Y:S01]  /*9a30*/  BPT.TRAP 0x1 ;  /* 0x000000040000795c */ /* 0x000fe20000300000 */
.L_x_316:
[----:B------:R-:W0:Y:S01]  /*9a40*/  S2R R3, SR_CgaCtaId ;  /* 0x0000000000037919 */ /* 0x000e220000008800 */
[----:B------:R-:W-:Y:S02]  /*9a50*/  MOV R2, 0x400 ;  /* 0x0000040000027802 */ /* 0x000fe40000000f00 */
[----:B------:R-:W-:Y:S02]  /*9a60*/  SHF.L.U32 R4, R0, 0x1f, RZ ;  /* 0x0000001f00047819 */ /* 0x000fe400000006ff */
[----:B0-----:R-:W-:-:S05]  /*9a70*/  LEA R2, R3, R2, 0x18 ;  /* 0x0000000203027211 */ /* 0x001fca00078ec0ff */
[----:B------:R-:W-:-:S04]  /*9a80*/  VIADD R2, R2, 0x58 ;  /* 0x0000005802027836 */ /* 0x000fc80000000000 */
[C---:B------:R-:W-:Y:S02]  /*9a90*/  IMAD R9, R7.reuse, 0x8, R2 ;  /* 0x0000000807097824 */ /* 0x040fe400078e0202 */
[----:B------:R-:W-:Y:S02]  /*9aa0*/  VIADD R7, R7, 0x1 ;  /* 0x0000000107077836 */ /* 0x000fe40000000000 */
[----:B------:R-:W0:Y:S03]  /*9ab0*/  SYNCS.PHASECHK.TRANS64.TRYWAIT P0, [R9+URZ], R4 ;  /* 0x00000004090075a7 */ /* 0x000e26000800017f */
[----:B------:R-:W-:-:S04]  /*9ac0*/  ISETP.NE.AND P1, PT, R7, 0xb, PT ;  /* 0x0000000b0700780c */ /* 0x000fc80003f25270 */
[----:B------:R-:W-:Y:S02]  /*9ad0*/  SEL R3, RZ, 0x1, P1 ;  /* 0x00000001ff037807 */ /* 0x000fe40000800000 */
[----:B------:R-:W-:Y:S02]  /*9ae0*/  SEL R7, R7, RZ, P1 ;  /* 0x000000ff07077207 */ /* 0x000fe40000800000 */
[----:B------:R-:W-:-:S03]  /*9af0*/  LOP3.LUT R6, R0, R3, RZ, 0x3c, !PT ;  /* 0x0000000300067212 */ /* 0x000fc600078e3cff */
[----:B------:R-:W-:Y:S01]  /*9b00*/  IMAD R8, R7, 0x8, R2 ;  /* 0x0000000807087824 */ /* 0x000fe200078e0202 */
[----:B------:R-:W-:Y:S01]  /*9b10*/  SHF.L.U32 R5, R6, 0x1f, RZ ;  /* 0x0000001f06057819 */ /* 0x000fe200000006ff */
[----:B0-----:R-:W-:Y:S06]  /*9b20*/  @!P0 BRA `(.L_x_317) ;  /* 0x0000000800048947 */ /* 0x001fec0003800000 */
.L_x_337:
[----:B------:R-:W1:Y:S01]  /*9b30*/  SYNCS.PHASECHK.TRANS64.TRYWAIT P0, [R8+URZ], R5 ;  /* 0x00000005080075a7 */ /* 0x000e62000800017f */
[----:B------:R-:W-:-:S05]  /*9b40*/  VIADD R0, R7, 0x1 ;  /* 0x0000000107007836 */ /* 0x000fca0000000000 */
[----:B------:R-:W-:-:S04]  /*9b50*/  ISETP.NE.AND P1, PT, R0, 0xb, PT ;  /* 0x0000000b0000780c */ /* 0x000fc80003f25270 */
[----:B------:R-:W-:Y:S02]  /*9b60*/  SEL R3, RZ, 0x1, P1 ;  /* 0x00000001ff037807 */ /* 0x000fe40000800000 */
[----:B------:R-:W-:Y:S02]  /*9b70*/  SEL R7, R0, RZ, P1 ;  /* 0x000000ff00077207 */ /* 0x000fe40000800000 */
[----:B------:R-:W-:-:S03]  /*9b80*/  LOP3.LUT R6, R6, R3, RZ, 0x3c, !PT ;  /* 0x0000000306067212 */ /* 0x000fc600078e3cff */
[----:B0-----:R-:W-:Y:S01]  /*9b90*/  IMAD R9, R7, 0x8, R2 ;  /* 0x0000000807097824 */ /* 0x001fe200078e0202 */
[----:B------:R-:W-:Y:S01]  /*9ba0*/  SHF.L.U32 R4, R6, 0x1f, RZ ;  /* 0x0000001f06047819 */ /* 0x000fe200000006ff */
[----:B-1----:R-:W-:Y:S06]  /*9bb0*/  @!P0 BRA `(.L_x_318) ;  /* 0x0000000400f48947 */ /* 0x002fec0003800000 */
.L_x_338:
        /* <DEDUP_REMOVED lines=9> */
.L_x_339:
        /* <DEDUP_REMOVED lines=9> */
.L_x_340:
        /* <DEDUP_REMOVED lines=9> */
.L_x_341:
        /* <DEDUP_REMOVED lines=9> */
.L_x_342:
        /* <DEDUP_REMOVED lines=9> */
.L_x_343:
        /* <DEDUP_REMOVED lines=9> */
.L_x_344:
[----:B------:R-:W1:Y:S01]  /*9f20*/  SYNCS.PHASECHK.TRANS64.TRYWAIT P0, [R9+URZ], R4 ;  /* 0x00000004090075a7 */ /* 0x000e62000800017f */
[----:B------:R-:W-:-:S05]  /*9f30*/  VIADD R0, R7, 0x1 ;  /* 0x0000000107007836 */ /* 0x000fca0000000000 */
[----:B------:R-:W-:-:S04]  /*9f40*/  ISETP.NE.AND P1, PT, R0, 0xb, PT ;  /* 0x0000000b0000780c */ /* 0x000fc80003f25270 */
[----:B------:R-:W-:Y:S02]  /*9f50*/  SEL R3, RZ, 0x1, P1 ;  /* 0x00000001ff037807 */ /* 0x000fe40000800000 */
[----:B------:R-:W-:Y:S02]  /*9f60*/  SEL R7, R0, RZ, P1 ;  /* 0x000000ff00077207 */ /* 0x000fe40000800000 */
[----:B------:R-:W-:-:S03]  /*9f70*/  LOP3.LUT R11, R6, R3, RZ, 0x3c, !PT ;  /* 0x00000003060b7212 */ /* 0x000fc600078e3cff */
[----:B------:R-:W-:Y:S01]  /*9f80*/  IMAD R6, R7, 0x8, R2 ;  /* 0x0000000807067824 */ /* 0x000fe200078e0202 */
[----:B0-----:R-:W-:Y:S01]  /*9f90*/  SHF.L.U32 R5, R11, 0x1f, RZ ;  /* 0x0000001f0b057819 */ /* 0x001fe200000006ff */
[----:B-1----:R-:W-:Y:S06]  /*9fa0*/  @!P0 BRA `(.L_x_325) ;  /* 0x0000000400848947 */ /* 0x002fec0003800000 */
.L_x_345:
[----:B------:R-:W1:Y:S01]  /*9fb0*/  SYNCS.PHASECHK.TRANS64.TRYWAIT P0, [R6+URZ], R5 ;  /* 0x00000005060075a7 */ /* 0x000e62000800017f */
[----:B------:R-:W-:-:S05]  /*9fc0*/  VIADD R0, R7, 0x1 ;  /* 0x0000000107007836 */ /* 0x000fca0000000000 */
[----:B------:R-:W-:-:S04]  /*9fd0*/  ISETP.NE.AND P1, PT, R0, 0xb, PT ;  /* 0x0000000b0000780c */ /* 0x000fc80003f25270 */
[----:B0-----:R-:W-:Y:S02]  /*9fe0*/  SEL R4, RZ, 0x1, P1 ;  /* 0x00000001ff047807 */ /* 0x001fe40000800000 */
[----:B------:R-:W-:Y:S02]  /*9ff0*/  SEL R3, R0, RZ, P1 ;  /* 0x000000ff00037207 */ /* 0x000fe40000800000 */
[----:B------:R-:W-:Y:S01]  /*a000*/  LOP3.LUT R0, R11, R4, RZ, 0x3c, !PT ;  /* 0x000000040b007212 */ /* 0x000fe200078e3cff */
[----:B-1----:R-:W-:Y:S06]  /*a010*/  @!P0 BRA `(.L_x_326) ;  /* 0x00000004007c8947 */ /* 0x002fec0003800000 */
.L_x_346:
[----:B------:R-:W-:Y:S01]  /*a020*/  IMAD R3, R3, 0x8, R2 ;  /* 0x0000000803037824 */ /* 0x000fe200078e0202 */
[----:B------:R-:W-:-:S07]  /*a030*/  SHF.L.U32 R0, R0, 0x1f, RZ ;  /* 0x0000001f00007819 */ /* 0x000fce00000006ff */
.L_x_327:
[----:B-1----:R1:W2:Y:S02]  /*a040*/  SYNCS.PHASECHK.TRANS64.TRYWAIT P0, [R3+URZ], R0 ;  /* 0x00000000030075a7 */ /* 0x0022a4000800017f */
[----:B--2---:R-:W-:Y:S05]  /*a050*/  @!P0 NANOSLEEP.SYNCS 0x989680 ;  /* 0x009896800000895d */ /* 0x004fea0003900000 */
[----:B------:R-:W2:Y:S02]  /*a060*/  @!P0 SYNCS.PHASECHK.TRANS64 P0, [R3+URZ], R0 ;  /* 0x00000000030085a7 */ /* 0x000ea4000800007f */
[----:B--2---:R-:W-:Y:S05]  /*a070*/  @!P0 BRA `(.L_x_327) ;  /* 0xfffffffc00f08947 */ /* 0x004fea000383ffff */
.L_x_315:
[----:B------:R-:W-:Y:S05]  /*a080*/  BSYNC B0 ;  /* 0x0000000000007941 */ /* 0x000fea0003800000 */
.L_x_314:
[----:B------:R-:W-:Y:S05]  /*a090*/  EXIT ;  /* 0x000000000000794d */ /* 0x000fea0003800000 */
.L_x_20:
[----:B-1----:R1:W2:Y:S02]  /*a0a0*/  SYNCS.PHASECHK.TRANS64.TRYWAIT P0, [R161+URZ], R0 ;  /* 0x00000000a10075a7 */ /* 0x0022a4000800017f */
[----:B--2---:R-:W-:Y:S05]  /*a0b0*/  @!P0 NANOSLEEP.SYNCS 0x989680 ;  /* 0x009896800000895d */ /* 0x004fea0003900000 */
[----:B------:R-:W2:Y:S02]  /*a0c0*/  @!P0 SYNCS.PHASECHK.TRANS64 P0, [R161+URZ], R0 ;  /* 0x00000000a10085a7 */ /* 0x000ea4000800007f */
[----:B--2---:R-:W-:Y:S05]  /*a0d0*/  @!P0 BRA `(.L_x_20) ;  /* 0xfffffffc00f08947 */ /* 0x004fea000383ffff */
[----:B------:R-:W-:Y:S05]  /*a0e0*/  BRA `(.L_x_328) ;  /* 0xffffff7400bc7947 */ /* 0x000fea000383ffff */
.L_x_25:
[----:B--2---:R2:W3:Y:S02]  /*a0f0*/  SYNCS.PHASECHK.TRANS64.TRYWAIT P1, [R3+URZ], R0 ;  /* 0x00000000030075a7 */ /* 0x0044e4000802017f */
[----:B---3--:R-:W-:Y:S05]  /*a100*/  @!P1 NANOSLEEP.SYNCS 0x989680 ;  /* 0x009896800000995d */ /* 0x008fea0003900000 */
[----:B------:R-:W3:Y:S02]  /*a110*/  @!P1 SYNCS.PHASECHK.TRANS64 P1, [R3+URZ], R0 ;  /* 0x00000000030095a7 */ /* 0x000ee4000802007f */
[----:B---3--:R-:W-:Y:S05]  /*a120*/  @!P1 BRA `(.L_x_25) ;  /* 0xfffffffc00f09947 */ /* 0x008fea000383ffff */
[----:B------:R-:W-:Y:S05]  /*a130*/  BRA `(.L_x_24) ;  /* 0xffffff78002c7947 */ /* 0x000fea000383ffff */
.L_x_30:
[----:B--2---:R-:W-:-:S04]  /*a140*/  IMAD.U32 R5, RZ, RZ, UR4 ;  /* 0x00000004ff057e24 */ /* 0x004fc8000f8e00ff */
[----:B------:R2:W3:Y:S03]  /*a150*/  SYNCS.PHASECHK.TRANS64.TRYWAIT P1, [R5+URZ], R4 ;  /* 0x00000004050075a7 */ /* 0x0004e6000802017f */
[----:B---3--:R-:W-:Y:S05]  /*a160*/  @!P1 NANOSLEEP.SYNCS 0x989680 ;  /* 0x009896800000995d */ /* 0x008fea0003900000 */
[----:B------:R-:W3:Y:S02]  /*a170*/  @!P1 SYNCS.PHASECHK.TRANS64 P1, [R5+URZ], R4 ;  /* 0x00000004050095a7 */ /* 0x000ee4000802007f */
[----:B---3--:R-:W-:Y:S05]  /*a180*/  @!P1 BRA `(.L_x_30) ;  /* 0xfffffffc00ec9947 */ /* 0x008fea000383ffff */
[----:B------:R-:W-:Y:S05]  /*a190*/  BRA `(.L_x_29) ;  /* 0xffffff7800bc7947 */ /* 0x000fea000383ffff */
.L_x_36:
[----:B-1----:R1:W2:Y:S02]  /*a1a0*/  SYNCS.PHASECHK.TRANS64.TRYWAIT P0, [R161+URZ+0x10], R0 ;  /* 0x00001000a10075a7 */ /* 0x0022a4000800017f */
[----:B--2---:R-:W-:Y:S05]  /*a1b0*/  @!P0 NANOSLEEP.SYNCS 0x989680 ;  /* 0x009896800000895d */ /* 0x004fea0003900000 */
[----:B------:R-:W2:Y:S02]  /*a1c0*/  @!P0 SYNCS.PHASECHK.TRANS64 P0, [R161+URZ+0x10], R0 ;  /* 0x00001000a10085a7 */ /* 0x000ea4000800007f */
[----:B--2---:R-:W-:Y:S05]  /*a1d0*/  @!P0 BRA `(.L_x_36) ;  /* 0xfffffffc00f08947 */ /* 0x004fea000383ffff */
[----:B------:R-:W-:Y:S05]  /*a1e0*/  BRA `(.L_x_329) ;  /* 0xffffff7c00c87947 */ /* 0x000fea000383ffff */
.L_x_301:
[----:B------:R-:W-:Y:S01]  /*a1f0*/  BSSY B1, `(.L_x_330) ;  /* 0x0000006000017945 */ /* 0x000fe20003800000 */
[----:B------:R-:W-:-:S07]  /*a200*/  IMAD.MOV.U32 R15, RZ, RZ, -0x1 ;  /* 0xffffffffff0f7424 */ /* 0x000fce00078e00ff */
[----:B-----5:R-:W-:Y:S05]  /*a210*/  WARPSYNC.COLLECTIVE R15, `(.L_x_331) ;  /* 0x000000000f0c7348 */ /* 0x020fea0003c00000 */
[----:B------:R-:W-:Y:S02]  /*a220*/  ELECT P6, UR62, PT ;  /* 0x00000000003e782f */ /* 0x000fe400038c0000 */
[----:B------:R-:W-:Y:S01]  /*a230*/  MOV R14, UR62 ;  /* 0x0000003e000e7c02 */ /* 0x000fe20008000f00 */
[----:B-----5:R-:W-:Y:S10]  /*a240*/  ENDCOLLECTIVE ;  /* 0x000000000000791b */ /* 0x020ff40003800000 */
.L_x_331:
[----:B------:R-:W-:Y:S05]  /*a250*/  BSYNC B1 ;  /* 0x0000000000017941 */ /* 0x000fea0003800000 */
.L_x_330:
[----:B------:R-:W-:Y:S05]  /*a260*/  BRA `(.L_x_332) ;  /* 0xffffffe800fc7947 */ /* 0x000fea000383ffff */
.L_x_304:
[----:B0-----:R0:W1:Y:S02]  /*a270*/  SYNCS.PHASECHK.TRANS64.TRYWAIT P1, [R10+URZ+0x58], R5 ;  /* 0x000058050a0075a7 */ /* 0x001064000802017f */
[----:B-1----:R-:W-:Y:S05]  /*a280*/  @!P1 NANOSLEEP.SYNCS 0x989680 ;  /* 0x009896800000995d */ /* 0x002fea0003900000 */
[----:B------:R-:W1:Y:S02]  /*a290*/  @!P1 SYNCS.PHASECHK.TRANS64 P1, [R10+URZ+0x58], R5 ;  /* 0x000058050a0095a7 */ /* 0x000e64000802007f */
[----:B-1----:R-:W-:Y:S05]  /*a2a0*/  @!P1 BRA `(.L_x_304) ;  /* 0xfffffffc00f09947 */ /* 0x002fea000383ffff */
[----:B------:R-:W-:Y:S05]  /*a2b0*/  BRA `(.L_x_333) ;  /* 0xffffffec00347947 */ /* 0x000fea000383ffff */
.L_x_313:
[----:B------:R-:W-:Y:S01]  /*a2c0*/  BSSY B0, `(.L_x_334) ;  /* 0x0000006000007945 */ /* 0x000fe20003800000 */
[----:B------:R-:W-:-:S07]  /*a2d0*/  IMAD.MOV.U32 R15, RZ, RZ, -0x1 ;  /* 0xffffffffff0f7424 */ /* 0x000fce00078e00ff */
[----:B-----5:R-:W-:Y:S05]  /*a2e0*/  WARPSYNC.COLLECTIVE R15, `(.L_x_335) ;  /* 0x000000000f0c7348 */ /* 0x020fea0003c00000 */
[----:B------:R-:W-:Y:S02]  /*a2f0*/  ELECT P6, UR62, PT ;  /* 0x00000000003e782f */ /* 0x000fe400038c0000 */
[----:B------:R-:W-:Y:S01]  /*a300*/  MOV R14, UR62 ;  /* 0x0000003e000e7c02 */ /* 0x000fe20008000f00 */
[----:B-----5:R-:W-:Y:S10]  /*a310*/  ENDCOLLECTIVE ;  /* 0x000000000000791b */ /* 0x020ff40003800000 */
.L_x_335:
[----:B------:R-:W-:Y:S05]  /*a320*/  BSYNC B0 ;  /* 0x0000000000007941 */ /* 0x000fea0003800000 */
.L_x_334:
[----:B------:R-:W-:Y:S05]  /*a330*/  BRA `(.L_x_336) ;  /* 0xfffffff400a87947 */ /* 0x000fea000383ffff */
.L_x_317:
[----:B0-----:R0:W1:Y:S02]  /*a340*/  SYNCS.PHASECHK.TRANS64.TRYWAIT P0, [R9+URZ], R4 ;  /* 0x00000004090075a7 */ /* 0x001064000800017f */
[----:B-1----:R-:W-:Y:S05]  /*a350*/  @!P0 NANOSLEEP.SYNCS 0x989680 ;  /* 0x009896800000895d */ /* 0x002fea0003900000 */
[----:B------:R-:W1:Y:S02]  /*a360*/  @!P0 SYNCS.PHASECHK.TRANS64 P0, [R9+URZ], R4 ;  /* 0x00000004090085a7 */ /* 0x000e64000800007f */
[----:B-1----:R-:W-:Y:S05]  /*a370*/  @!P0 BRA `(.L_x_317) ;  /* 0xfffffffc00f08947 */ /* 0x002fea000383ffff */
[----:B------:R-:W-:Y:S05]  /*a380*/  BRA `(.L_x_337) ;  /* 0xfffffff400e87947 */ /* 0x000fea000383ffff */
.L_x_318:
[----:B0-----:R0:W1:Y:S02]  /*a390*/  SYNCS.PHASECHK.TRANS64.TRYWAIT P0, [R8+URZ], R5 ;  /* 0x00000005080075a7 */ /* 0x001064000800017f */
[----:B-1----:R-:W-:Y:S05]  /*a3a0*/  @!P0 NANOSLEEP.SYNCS 0x989680 ;  /* 0x009896800000895d */ /* 0x002fea0003900000 */
[----:B------:R-:W1:Y:S02]  /*a3b0*/  @!P0 SYNCS.PHASECHK.TRANS64 P0, [R8+URZ], R5 ;  /* 0x00000005080085a7 */ /* 0x000e64000800007f */
[----:B-1----:R-:W-:Y:S05]  /*a3c0*/  @!P0 BRA `(.L_x_318) ;  /* 0xfffffffc00f08947 */ /* 0x002fea000383ffff */
[----:B------:R-:W-:Y:S05]  /*a3d0*/  BRA `(.L_x_338) ;  /* 0xfffffff400f87947 */ /* 0x000fea000383ffff */
.L_x_319:
[----:B0-----:R0:W1:Y:S02]  /*a3e0*/  SYNCS.PHASECHK.TRANS64.TRYWAIT P0, [R9+URZ], R4 ;  /* 0x00000004090075a7 */ /* 0x001064000800017f */
[----:B-1----:R-:W-:Y:S05]  /*a3f0*/  @!P0 NANOSLEEP.SYNCS 0x989680 ;  /* 0x009896800000895d */ /* 0x002fea0003900000 */
[----:B------:R-:W1:Y:S02]  /*a400*/  @!P0 SYNCS.PHASECHK.TRANS64 P0, [R9+URZ], R4 ;  /* 0x00000004090085a7 */ /* 0x000e64000800007f */
[----:B-1----:R-:W-:Y:S05]  /*a410*/  @!P0 BRA `(.L_x_319) ;  /* 0xfffffffc00f08947 */ /* 0x002fea000383ffff */
[----:B------:R-:W-:Y:S05]  /*a420*/  BRA `(.L_x_339) ;  /* 0xfffffff800087947 */ /* 0x000fea000383ffff */
.L_x_320:
[----:B0-----:R0:W1:Y:S02]  /*a430*/  SYNCS.PHASECHK.TRANS64.TRYWAIT P0, [R8+URZ], R5 ;  /* 0x00000005080075a7 */ /* 0x001064000800017f */
[----:B-1----:R-:W-:Y:S05]  /*a440*/  @!P0 NANOSLEEP.SYNCS 0x989680 ;  /* 0x009896800000895d */ /* 0x002fea0003900000 */
[----:B------:R-:W1:Y:S02]  /*a450*/  @!P0 SYNCS.PHASECHK.TRANS64 P0, [R8+URZ], R5 ;  /* 0x00000005080085a7 */ /* 0x000e64000800007f */
[----:B-1----:R-:W-:Y:S05]  /*a460*/  @!P0 BRA `(.L_x_320) ;  /* 0xfffffffc00f08947 */ /* 0x002fea000383ffff */
[----:B------:R-:W-:Y:S05]  /*a470*/  BRA `(.L_x_340) ;  /* 0xfffffff800187947 */ /* 0x000fea000383ffff */
.L_x_321:
[----:B0-----:R0:W1:Y:S02]  /*a480*/  SYNCS.PHASECHK.TRANS64.TRYWAIT P0, [R9+URZ], R4 ;  /* 0x00000004090075a7 */ /* 0x001064000800017f */
[----:B-1----:R-:W-:Y:S05]  /*a490*/  @!P0 NANOSLEEP.SYNCS 0x989680 ;  /* 0x009896800000895d */ /* 0x002fea0003900000 */
[----:B------:R-:W1:Y:S02]  /*a4a0*/  @!P0 SYNCS.PHASECHK.TRANS64 P0, [R9+URZ], R4 ;  /* 0x00000004090085a7 */ /* 0x000e64000800007f */
[----:B-1----:R-:W-:Y:S05]  /*a4b0*/  @!P0 BRA `(.L_x_321) ;  /* 0xfffffffc00f08947 */ /* 0x002fea000383ffff */
[----:B------:R-:W-:Y:S05]  /*a4c0*/  BRA `(.L_x_341) ;  /* 0xfffffff800287947 */ /* 0x000fea000383ffff */
.L_x_322:
[----:B0-----:R0:W1:Y:S02]  /*a4d0*/  SYNCS.PHASECHK.TRANS64.TRYWAIT P0, [R8+URZ], R5 ;  /* 0x00000005080075a7 */ /* 0x001064000800017f */
[----:B-1----:R-:W-:Y:S05]  /*a4e0*/  @!P0 NANOSLEEP.SYNCS 0x989680 ;  /* 0x009896800000895d */ /* 0x002fea0003900000 */
[----:B------:R-:W1:Y:S02]  /*a4f0*/  @!P0 SYNCS.PHASECHK.TRANS64 P0, [R8+URZ], R5 ;  /* 0x00000005080085a7 */ /* 0x000e64000800007f */
[----:B-1----:R-:W-:Y:S05]  /*a500*/  @!P0 BRA `(.L_x_322) ;  /* 0xfffffffc00f08947 */ /* 0x002fea000383ffff */
[----:B------:R-:W-:Y:S05]  /*a510*/  BRA `(.L_x_342) ;  /* 0xfffffff800387947 */ /* 0x000fea000383ffff */
.L_x_323:
[----:B0-----:R0:W1:Y:S02]  /*a520*/  SYNCS.PHASECHK.TRANS64.TRYWAIT P0, [R9+URZ], R4 ;  /* 0x00000004090075a7 */ /* 0x001064000800017f */
[----:B-1----:R-:W-:Y:S05]  /*a530*/  @!P0 NANOSLEEP.SYNCS 0x989680 ;  /* 0x009896800000895d */ /* 0x002fea0003900000 */
[----:B------:R-:W1:Y:S02]  /*a540*/  @!P0 SYNCS.PHASECHK.TRANS64 P0, [R9+URZ], R4 ;  /* 0x00000004090085a7 */ /* 0x000e64000800007f */
[----:B-1----:R-:W-:Y:S05]  /*a550*/  @!P0 BRA `(.L_x_323) ;  /* 0xfffffffc00f08947 */ /* 0x002fea000383ffff */
[----:B------:R-:W-:Y:S05]  /*a560*/  BRA `(.L_x_343) ;  /* 0xfffffff800487947 */ /* 0x000fea000383ffff */
.L_x_324:
[----:B0-----:R0:W1:Y:S02]  /*a570*/  SYNCS.PHASECHK.TRANS64.TRYWAIT P0, [R8+URZ], R5 ;  /* 0x00000005080075a7 */ /* 0x001064000800017f */
[----:B-1----:R-:W-:Y:S05]  /*a580*/  @!P0 NANOSLEEP.SYNCS 0x989680 ;  /* 0x009896800000895d */ /* 0x002fea0003900000 */
[----:B------:R-:W1:Y:S02]  /*a590*/  @!P0 SYNCS.PHASECHK.TRANS64 P0, [R8+URZ], R5 ;  /* 0x00000005080085a7 */ /* 0x000e64000800007f */
[----:B-1----:R-:W-:Y:S05]  /*a5a0*/  @!P0 BRA `(.L_x_324) ;  /* 0xfffffffc00f08947 */ /* 0x002fea000383ffff */
[----:B------:R-:W-:Y:S05]  /*a5b0*/  BRA `(.L_x_344) ;  /* 0xfffffff800587947 */ /* 0x000fea000383ffff */
.L_x_325:
[----:B0-----:R0:W1:Y:S02]  /*a5c0*/  SYNCS.PHASECHK.TRANS64.TRYWAIT P0, [R9+URZ], R4 ;  /* 0x00000004090075a7 */ /* 0x001064000800017f */
[----:B-1----:R-:W-:Y:S05]  /*a5d0*/  @!P0 NANOSLEEP.SYNCS 0x989680 ;  /* 0x009896800000895d */ /* 0x002fea0003900000 */
[----:B------:R-:W1:Y:S02]  /*a5e0*/  @!P0 SYNCS.PHASECHK.TRANS64 P0, [R9+URZ], R4 ;  /* 0x00000004090085a7 */ /* 0x000e64000800007f */
[----:B-1----:R-:W-:Y:S05]  /*a5f0*/  @!P0 BRA `(.L_x_325) ;  /* 0xfffffffc00f08947 */ /* 0x002fea000383ffff */
[----:B------:R-:W-:Y:S05]  /*a600*/  BRA `(.L_x_345) ;  /* 0xfffffff800687947 */ /* 0x000fea000383ffff */
.L_x_326:
[----:B0-----:R0:W1:Y:S02]  /*a610*/  SYNCS.PHASECHK.TRANS64.TRYWAIT P0, [R6+URZ], R5 ;  /* 0x00000005060075a7 */ /* 0x001064000800017f */
[----:B-1----:R-:W-:Y:S05]  /*a620*/  @!P0 NANOSLEEP.SYNCS 0x989680 ;  /* 0x009896800000895d */ /* 0x002fea0003900000 */
[----:B------:R-:W1:Y:S02]  /*a630*/  @!P0 SYNCS.PHASECHK.TRANS64 P0, [R6+URZ], R5 ;  /* 0x00000005060085a7 */ /* 0x000e64000800007f */
[----:B-1----:R-:W-:Y:S05]  /*a640*/  @!P0 BRA `(.L_x_326) ;  /* 0xfffffffc00f08947 */ /* 0x002fea000383ffff */
[----:B------:R-:W-:Y:S05]  /*a650*/  BRA `(.L_x_346) ;  /* 0xfffffff800707947 */ /* 0x000fea000383ffff */
.L_x_347:
[----:B------:R-:W-:-:S00]  /*a660*/  BRA `(.L_x_347) ;  /* 0xfffffffc00fc7947 */ /* 0x000fc0000383ffff */
[----:B------:R-:W-:-:S00]  /*a670*/  NOP ;  /* 0x0000000000007918 */ /* 0x000fc00000000000 */
        /* <DEDUP_REMOVED lines=8> */
.L_x_348:


//--------------------- .nv.global.init           --------------------------
	.section	.nv.global.init,"aw",@progbits
.nv.global.init:
	.type		$str$22,@object
	.size		$str$22,($str$23 - $str$22)
$str$22:
        /*0000*/ 	.byte	0x6b, 0x5f, 0x74, 0x69, 0x6c, 0x65, 0x5f, 0x63, 0x6f, 0x75, 0x6e, 0x74, 0x20, 0x3e, 0x3d, 0x20
        /*0010*/ 	.byte	0x31, 0x00
	.type		$str$23,@object
	.size		$str$23,(__unnamed_1 - $str$23)
$str$23:
        /*0012*/ 	.byte	0x2f, 0x74, 0x6d, 0x70, 0x2f, 0x63, 0x75, 0x74, 0x6c, 0x61, 0x73, 0x73, 0x5f, 0x73, 0x77, 0x65
        /*0022*/ 	.byte	0x65, 0x70, 0x5f, 0x73, 0x72, 0x63, 0x2f, 0x69, 0x6e, 0x63, 0x6c, 0x75, 0x64, 0x65, 0x2f, 0x63
        /*0032*/ 	.byte	0x75, 0x74, 0x6c, 0x61, 0x73, 0x73, 0x2f, 0x67, 0x65, 0x6d, 0x6d, 0x2f, 0x63, 0x6f, 0x6c, 0x6c
        /*0042*/ 	.byte	0x65, 0x63, 0x74, 0x69, 0x76, 0x65, 0x2f, 0x73, 0x6d, 0x39, 0x30, 0x5f, 0x6d, 0x6d, 0x61, 0x5f
        /*0052*/ 	.byte	0x74, 0x6d, 0x61, 0x5f, 0x67, 0x6d, 0x6d, 0x61, 0x5f, 0x73, 0x73, 0x5f, 0x77, 0x61, 0x72, 0x70
        /*0062*/ 	.byte	0x73, 0x70, 0x65, 0x63, 0x69, 0x61, 0x6c, 0x69, 0x7a, 0x65, 0x64, 0x2e, 0x68, 0x70, 0x70, 0x00
	.type		__unnamed_1,@object
	.size		__unnamed_1,(.L_0 - __unnamed_1)
__unnamed_1:
        /*0072*/ 	.byte	0x76, 0x6f, 0x69, 0x64, 0x20, 0x63, 0x75, 0x74, 0x6c, 0x61, 0x73, 0x73, 0x3a, 0x3a, 0x67, 0x65
        /* <DEDUP_REMOVED lines=173> */
        /*0b52*/ 	.byte	0x00
.L_0:


//--------------------- .nv.shared._ZN7cutlass13device_kernelINS_4gemm6kernel13GemmUniversalIN4cute5tupleIJiiiiEEENS1_10collective13CollectiveMmaINS1_34MainloopSm90TmaGmmaWarpSpecializedILi11ENS5_IJNS4_1CILi2EEESB_NSA_ILi1EEEEEENS1_32KernelTmaWarpSpecializedPingpongEEENS5_IJNSA_ILi64EEENSA_ILi256EEESG_EEEaNS5_IJlSC_lEEEaSJ_NS4_8TiledMMAINS4_8MMA_AtomIJNS4_4SM904GMMA27MMA_64x256x32_S32S8S8_SS_TNEEEENS4_6LayoutINS5_IJSC_SC_SC_EEENS5_IJNSA_ILi0EEESS_SS_EEEEENS5_IJNS4_10UnderscoreESV_SV_EEEEENS4_23SM90_TMA_LOAD_MULTICASTENS4_14ComposedLayoutINS4_7SwizzleILi2ELi4ELi3EEENS4_18smem_ptr_flag_bitsILi8EEENSQ_INS5_IJNSA_ILi8EEESG_EEENS5_IJSG_SC_EEEEEEEvNS4_8identityESY_S18_vS19_EENS_8epilogue10collective6detail29Sm90TmaWarpSpecializedAdapterINS1C_15DefaultEpilogueIaSJ_SJ_NS1B_6thread17LinearCombinationIaLi1EiiLNS1G_9ScaleType4KindE0ELNS_15FloatRoundStyleE2EaEENS1_15EpilogueDefaultEEEEEvvEEEEvNT_6ParamsE --------------------------
	.section	.nv.shared._ZN7cutlass13device_kernelINS_4gemm6kernel13GemmUniversalIN4cute5tupleIJiiiiEEENS1_10collective13CollectiveMmaINS1_34MainloopSm90TmaGmmaWarpSpecializedILi11ENS5_IJNS4_1CILi2EEESB_NSA_ILi1EEEEEENS1_32KernelTmaWarpSpecializedPingpongEEENS5_IJNSA_ILi64EEENSA_ILi256EEESG_EEEaNS5_IJlSC_lEEEaSJ_NS4_8TiledMMAINS4_8MMA_AtomIJNS4_4SM904GMMA27MMA_64x256x32_S32S8S8_SS_TNEEEENS4_6LayoutINS5_IJSC_SC_SC_EEENS5_IJNSA_ILi0EEESS_SS_EEEEENS5_IJNS4_10UnderscoreESV_SV_EEEEENS4_23SM90_TMA_LOAD_MULTICASTENS4_14ComposedLayoutINS4_7SwizzleILi2ELi4ELi3EEENS4_18smem_ptr_flag_bitsILi8EEENSQ_INS5_IJNSA_ILi8EEESG_EEENS5_IJSG_SC_EEEEEEEvNS4_8identityESY_S18_vS19_EENS_8epilogue10collective6detail29Sm90TmaWarpSpecializedAdapterINS1C_15DefaultEpilogueIaSJ_SJ_NS1B_6thread17LinearCombinationIaLi1EiiLNS1G_9ScaleType4KindE0ELNS_15FloatRoundStyleE2EaEENS1_15EpilogueDefaultEEEEEvvEEEEvNT_6ParamsE,"aw",@nobits
	.sectionflags	@""
	.align	16
	.zero		1024


//--------------------- .nv.shared.reserved.0     --------------------------
	.section	.nv.shared.reserved.0,"aw",@nobits
	.weak		__nv_reservedSMEM_offset_0_alias
	.size		__nv_reservedSMEM_offset_0_alias, 0, 0
	.other		__nv_reservedSMEM_offset_0_alias,@"STO_CUDA_RESERVED_SHARED STV_DEFAULT"
__nv_reservedSMEM_offset_0_alias:
	.zero		0


//--------------------- .nv.global                --------------------------
	.section	.nv.global,"aw",@nobits
.nv.global:
	.type		_ZN39_INTERNAL_40460b66_4_k_cu_7443adc7_52404cute1_E,@object
	.size		_ZN39_INTERNAL_40460b66_4_k_cu_7443adc7_52404cute1_E,(_ZN39_INTERNAL_40460b66_4_k_cu_7443adc7_52404cuda3std3__45__cpo6cbeginE - _ZN39_INTERNAL_40460b66_4_k_cu_7443adc7_52404cute1_E)
_ZN39_INTERNAL_40460b66_4_k_cu_7443adc7_52404cute1_E:
	.zero		1
	.type		_ZN39_INTERNAL_40460b66_4_k_cu_7443adc7_52404cuda3std3__45__cpo6cbeginE,@object
	.size		_ZN39_INTERNAL_40460b66_4_k_cu_7443adc7_52404cuda3std3__45__cpo6cbeginE,(_ZN39_INTERNAL_40460b66_4_k_cu_7443adc7_52404cuda3std3__48in_placeE - _ZN39_INTERNAL_40460b66_4_k_cu_7443adc7_52404cuda3std3__45__cpo6cbeginE)
_ZN39_INTERNAL_40460b66_4_k_cu_7443adc7_52404cuda3std3__45__cpo6cbeginE:
	.zero		1
	.type		_ZN39_INTERNAL_40460b66_4_k_cu_7443adc7_52404cuda3std3__48in_placeE,@object
	.size		_ZN39_INTERNAL_40460b66_4_k_cu_7443adc7_52404cuda3std3__48in_placeE,(_ZN39_INTERNAL_40460b66_4_k_cu_7443adc7_52404cuda3std6ranges3__45__cpo9iter_moveE - _ZN39_INTERNAL_40460b66_4_k_cu_7443adc7_52404cuda3std3__48in_placeE)
_ZN39_INTERNAL_40460b66_4_k_cu_7443adc7_52404cuda3std3__48in_placeE:
	.zero		1
	.type		_ZN39_INTERNAL_40460b66_4_k_cu_7443adc7_52404cuda3std6ranges3__45__cpo9iter_moveE,@object
	.size		_ZN39_INTERNAL_40460b66_4_k_cu_7443adc7_52404cuda3std6ranges3__45__cpo9iter_moveE,(_ZN39_INTERNAL_40460b66_4_k_cu_7443adc7_52404cuda3std3__45__cpo5beginE - _ZN39_INTERNAL_40460b66_4_k_cu_7443adc7_52404cuda3std6ranges3__45__cpo9iter_moveE)
_ZN39_INTERNAL_40460b66_4_k_cu_7443adc7_52404cuda3std6ranges3__45__cpo9iter_moveE:
	.zero		1
	.type		_ZN39_INTERNAL_40460b66_4_k_cu_7443adc7_52404cuda3std3__45__cpo5beginE,@object
	.size		_ZN39_INTERNAL_40460b66_4_k_cu_7443adc7_52404cuda3std3__45__cpo5beginE,(_ZN39_INTERNAL_40460b66_4_k_cu_7443adc7_52404cuda3std3__441_GLOBAL__N__40460b66_4_k_cu_7443adc7_52406ignoreE - _ZN39_INTERNAL_40460b66_4_k_cu_7443adc7_52404cuda3std3__45__cpo5beginE)
_ZN39_INTERNAL_40460b66_4_k_cu_7443adc7_52404cuda3std3__45__cpo5beginE:
	.zero		1
	.type		_ZN39_INTERNAL_40460b66_4_k_cu_7443adc7_52404cuda3std3__441_GLOBAL__N__40460b66_4_k_cu_7443adc7_52406ignoreE,@object
	.size		_ZN39_INTERNAL_40460b66_4_k_cu_7443adc7_52404cuda3std3__441_GLOBAL__N__40460b66_4_k_cu_7443adc7_52406ignoreE,(_ZN39_INTERNAL_40460b66_4_k_cu_7443adc7_52404cute7productE - _ZN39_INTERNAL_40460b66_4_k_cu_7443adc7_52404cuda3std3__441_GLOBAL__N__40460b66_4_k_cu_7443adc7_52406ignoreE)
_ZN39_INTERNAL_40460b66_4_k_cu_7443adc7_52404cuda3std3__441_GLOBAL__N__40460b66_4_k_cu_7443adc7_52406ignoreE:
	.zero		1
	.type		_ZN39_INTERNAL_40460b66_4_k_cu_7443adc7_52404cute7productE,@object
	.size		_ZN39_INTERNAL_40460b66_4_k_cu_7443adc7_52404cute7productE,(_ZN39_INTERNAL_40460b66_4_k_cu_7443adc7_52404cuda3std3__45__cpo3endE - _ZN39_INTERNAL_40460b66_4_k_cu_7443adc7_52404cute7productE)
_ZN39_INTERNAL_40460b66_4_k_cu_7443adc7_52404cute7productE:
	.zero		1
	.type		_ZN39_INTERNAL_40460b66_4_k_cu_7443adc7_52404cuda3std3__45__cpo3endE,@object
	.size		_ZN39_INTERNAL_40460b66_4_k_cu_7443adc7_52404cuda3std3__45__cpo3endE,(_ZN39_INTERNAL_40460b66_4_k_cu_7443adc7_52404cuda3std3__419piecewise_constructE - _ZN39_INTERNAL_40460b66_4_k_cu_7443adc7_52404cuda3std3__45__cpo3endE)
_ZN39_INTERNAL_40460b66_4_k_cu_7443adc7_52404cuda3std3__45__cpo3endE:
	.zero		1
	.type		_ZN39_INTERNAL_40460b66_4_k_cu_7443adc7_52404cuda3std3__419piecewise_constructE,@object
	.size		_ZN39_INTERNAL_40460b66_4_k_cu_7443adc7_52404cuda3std3__419piecewise_constructE,(_ZN39_INTERNAL_40460b66_4_k_cu_7443adc7_52404cuda3std3__45__cpo4cendE - _ZN39_INTERNAL_40460b66_4_k_cu_7443adc7_52404cuda3std3__419piecewise_constructE)
_ZN39_INTERNAL_40460b66_4_k_cu_7443adc7_52404cuda3std3__419piecewise_constructE:
	.zero		1
	.type		_ZN39_INTERNAL_40460b66_4_k_cu_7443adc7_52404cuda3std3__45__cpo4cendE,@object
	.size		_ZN39_INTERNAL_40460b66_4_k_cu_7443adc7_52404cuda3std3__45__cpo4cendE,(_ZN39_INTERNAL_40460b66_4_k_cu_7443adc7_52404cuda3std6ranges3__45__cpo4swapE - _ZN39_INTERNAL_40460b66_4_k_cu_7443adc7_52404cuda3std3__45__cpo4cendE)
_ZN39_INTERNAL_40460b66_4_k_cu_7443adc7_52404cuda3std3__45__cpo4cendE:
	.zero		1
	.type		_ZN39_INTERNAL_40460b66_4_k_cu_7443adc7_52404cuda3std6ranges3__45__cpo4swapE,@object
	.size		_ZN39_INTERNAL_40460b66_4_k_cu_7443adc7_52404cuda3std6ranges3__45__cpo4swapE,(.L_8 - _ZN39_INTERNAL_40460b66_4_k_cu_7443adc7_52404cuda3std6ranges3__45__cpo4swapE)
_ZN39_INTERNAL_40460b66_4_k_cu_7443adc7_52404cuda3std6ranges3__45__cpo4swapE:
	.zero		1
.L_8:


//--------------------- .nv.constant0._ZN7cutlass13device_kernelINS_4gemm6kernel13GemmUniversalIN4cute5tupleIJiiiiEEENS1_10collective13CollectiveMmaINS1_34MainloopSm90TmaGmmaWarpSpecializedILi11ENS5_IJNS4_1CILi2EEESB_NSA_ILi1EEEEEENS1_32KernelTmaWarpSpecializedPingpongEEENS5_IJNSA_ILi64EEENSA_ILi256EEESG_EEEaNS5_IJlSC_lEEEaSJ_NS4_8TiledMMAINS4_8MMA_AtomIJNS4_4SM904GMMA27MMA_64x256x32_S32S8S8_SS_TNEEEENS4_6LayoutINS5_IJSC_SC_SC_EEENS5_IJNSA_ILi0EEESS_SS_EEEEENS5_IJNS4_10UnderscoreESV_SV_EEEEENS4_23SM90_TMA_LOAD_MULTICASTENS4_14ComposedLayoutINS4_7SwizzleILi2ELi4ELi3EEENS4_18smem_ptr_flag_bitsILi8EEENSQ_INS5_IJNSA_ILi8EEESG_EEENS5_IJSG_SC_EEEEEEEvNS4_8identityESY_S18_vS19_EENS_8epilogue10collective6detail29Sm90TmaWarpSpecializedAdapterINS1C_15DefaultEpilogueIaSJ_SJ_NS1B_6thread17LinearCombinationIaLi1EiiLNS1G_9ScaleType4KindE0ELNS_15FloatRoundStyleE2EaEENS1_15EpilogueDefaultEEEEEvvEEEEvNT_6ParamsE --------------------------
	.section	.nv.constant0._ZN7cutlass13device_kernelINS_4gemm6kernel13GemmUniversalIN4cute5tupleIJiiiiEEENS1_10collective13CollectiveMmaINS1_34MainloopSm90TmaGmmaWarpSpecializedILi11ENS5_IJNS4_1CILi2EEESB_NSA_ILi1EEEEEENS1_32KernelTmaWarpSpecializedPingpongEEENS5_IJNSA_ILi64EEENSA_ILi256EEESG_EEEaNS5_IJlSC_lEEEaSJ_NS4_8TiledMMAINS4_8MMA_AtomIJNS4_4SM904GMMA27MMA_64x256x32_S32S8S8_SS_TNEEEENS4_6LayoutINS5_IJSC_SC_SC_EEENS5_IJNSA_ILi0EEESS_SS_EEEEENS5_IJNS4_10UnderscoreESV_SV_EEEEENS4_23SM90_TMA_LOAD_MULTICASTENS4_14ComposedLayoutINS4_7SwizzleILi2ELi4ELi3EEENS4_18smem_ptr_flag_bitsILi8EEENSQ_INS5_IJNSA_ILi8EEESG_EEENS5_IJSG_SC_EEEEEEEvNS4_8identityESY_S18_vS19_EENS_8epilogue10collective6detail29Sm90TmaWarpSpecializedAdapterINS1C_15DefaultEpilogueIaSJ_SJ_NS1B_6thread17LinearCombinationIaLi1EiiLNS1G_9ScaleType4KindE0ELNS_15FloatRoundStyleE2EaEENS1_15EpilogueDefaultEEEEEvvEEEEvNT_6ParamsE,"a",@progbits
	.sectionflags	@""
	.align	4
.nv.constant0._ZN7cutlass13device_kernelINS_4gemm6kernel13GemmUniversalIN4cute5tupleIJiiiiEEENS1_10collective13CollectiveMmaINS1_34MainloopSm90TmaGmmaWarpSpecializedILi11ENS5_IJNS4_1CILi2EEESB_NSA_ILi1EEEEEENS1_32KernelTmaWarpSpecializedPingpongEEENS5_IJNSA_ILi64EEENSA_ILi256EEESG_EEEaNS5_IJlSC_lEEEaSJ_NS4_8TiledMMAINS4_8MMA_AtomIJNS4_4SM904GMMA27MMA_64x256x32_S32S8S8_SS_TNEEEENS4_6LayoutINS5_IJSC_SC_SC_EEENS5_IJNSA_ILi0EEESS_SS_EEEEENS5_IJNS4_10UnderscoreESV_SV_EEEEENS4_23SM90_TMA_LOAD_MULTICASTENS4_14ComposedLayoutINS4_7SwizzleILi2ELi4ELi3EEENS4_18smem_ptr_flag_bitsILi8EEENSQ_INS5_IJNSA_ILi8EEESG_EEENS5_IJSG_SC_EEEEEEEvNS4_8identityESY_S18_vS19_EENS_8epilogue10collective6detail29Sm90TmaWarpSpecializedAdapterINS1C_15DefaultEpilogueIaSJ_SJ_NS1B_6thread17LinearCombinationIaLi1EiiLNS1G_9ScaleType4KindE0ELNS_15FloatRoundStyleE2EaEENS1_15EpilogueDefaultEEEEEvvEEEEvNT_6ParamsE:
	.zero		1664


//--------------------- SYMBOLS --------------------------

	.type		.nv.reservedSmem.offset0,@object
	.size		.nv.reservedSmem.offset0,0x4
	.type		__assertfail,@function
